// auto-generated by cutlass_sweep.fmha — config: {"arch": "sm_90", "direction": "fwd", "dtype": "bf16", "head_dim": 80, "mask": "causal", "schedule": "pingpong", "tile_kv": 128, "tile_q": 128}
#include "cutlass/cutlass.h"
#include "cute/tensor.hpp"
#include "cutlass/device_kernel.h"
#include "cutlass/kernel_hardware_info.h"
#include "88_hopper_fmha/collective/fmha_fusion.hpp"
#include "88_hopper_fmha/kernel/fmha_kernel_builder.hpp"

using namespace cute;
using Element = cutlass::bfloat16_t;
using TileShape = Shape<_128, _128, _80>;
using StrideQ = cute::tuple<int, _1, cute::tuple<int, int>>;
using StrideK = cute::tuple<int, _1, cute::tuple<int, int>>;
using StrideV = cute::tuple<int, cute::_1, cute::tuple<int, int>>;

using Kernel = typename cutlass::fmha::kernel::FmhaBuilder<
    Element, float, float,
    TileShape, StrideQ, StrideK, StrideV,
    cutlass::fmha::collective::CausalFusion,
    cutlass::gemm::KernelTmaWarpSpecializedPingpong
  >::Kernel;

auto* _anchor = &cutlass::device_kernel<Kernel>;


// ===== COMPILED SASS (sm_90a) =====

	.target	sm_90a

	.elftype	@"ET_EXEC"


//--------------------- .note.nv.tkinfo           --------------------------
	.section	.note.nv.tkinfo,"",@"SHT_NOTE"
	.sectionflags	@"SHF_NOTE_NV_TKINFO"
	.tkinfo
        /*0018*/ 	.word	0x00000002
        /*0030*/ 	.string	""
        /*0030*/ 	.string	"ptxas"
        /*0030*/ 	.string	"Cuda compilation tools, release 13.0, V13.0.88"
        /*0030*/ 	.string	"Build cuda_13.0.r13.0/compiler.36424714_0"
        /*0030*/ 	.string	"-arch sm_90a -m 64 "



//--------------------- .note.nv.cuinfo           --------------------------
	.section	.note.nv.cuinfo,"",@"SHT_NOTE"
	.sectionflags	@"SHF_NOTE_NV_CUINFO"
        /*0018*/ 	.short	0x0002
        /*001a*/ 	.short	0x005a
        /*001c*/ 	.short	0x0082
	.zero		2


//--------------------- .nv.info                  --------------------------
	.section	.nv.info,"",@"SHT_CUDA_INFO"
	.align	4


	//----- nvinfo : EIATTR_REGCOUNT
	.align		4
        /*0000*/ 	.byte	0x04, 0x2f
        /*0002*/ 	.short	(.L_16 - .L_15)
	.align		4
.L_15:
        /*0004*/ 	.word	index@(_ZN7cutlass13device_kernelINS_4fmha6kernel28FmhaKernelTmaWarpSpecializedINS1_10collective30FmhaMainloopTmaWarpSpecializedINS_10bfloat16_tEffN4cute5tupleIJNS7_1CILi128EEESA_NS9_ILi80EEEEEENS8_IJiNS9_ILi1EEENS8_IJiiEEEEEESF_SF_NS4_12CausalFusionEJNS2_6OptionILNS2_3TagE0ENS9_ILb1EEEEENSH_ILSI_2ESJ_EEEEENS4_15FmhaFwdEpilogueIS6_fNS8_IJNS9_ILi64EEESB_SA_EEEEENS2_23PersistentTileSchedulerEJSK_SL_EEEEEvNT_6ParamsE)
        /*0008*/ 	.word	0x000000a8


	//----- nvinfo : EIATTR_FRAME_SIZE
	.align		4
.L_16:
        /*000c*/ 	.byte	0x04, 0x11
        /*000e*/ 	.short	(.L_18 - .L_17)
	.align		4
.L_17:
        /*0010*/ 	.word	index@($__internal_0_$__cuda_sm20_rcp_rn_f32_slowpath)
        /*0014*/ 	.word	0x00000000


	//----- nvinfo : EIATTR_FRAME_SIZE
	.align		4
.L_18:
        /*0018*/ 	.byte	0x04, 0x11
        /*001a*/ 	.short	(.L_20 - .L_19)
	.align		4
.L_19:
        /*001c*/ 	.word	index@(_ZN7cutlass13device_kernelINS_4fmha6kernel28FmhaKernelTmaWarpSpecializedINS1_10collective30FmhaMainloopTmaWarpSpecializedINS_10bfloat16_tEffN4cute5tupleIJNS7_1CILi128EEESA_NS9_ILi80EEEEEENS8_IJiNS9_ILi1EEENS8_IJiiEEEEEESF_SF_NS4_12CausalFusionEJNS2_6OptionILNS2_3TagE0ENS9_ILb1EEEEENSH_ILSI_2ESJ_EEEEENS4_15FmhaFwdEpilogueIS6_fNS8_IJNS9_ILi64EEESB_SA_EEEEENS2_23PersistentTileSchedulerEJSK_SL_EEEEEvNT_6ParamsE)
        /*0020*/ 	.word	0x00000000


	//----- nvinfo : EIATTR_MIN_STACK_SIZE
	.align		4
.L_20:
        /*0024*/ 	.byte	0x04, 0x12
        /*0026*/ 	.short	(.L_22 - .L_21)
	.align		4
.L_21:
        /*0028*/ 	.word	index@(_ZN7cutlass13device_kernelINS_4fmha6kernel28FmhaKernelTmaWarpSpecializedINS1_10collective30FmhaMainloopTmaWarpSpecializedINS_10bfloat16_tEffN4cute5tupleIJNS7_1CILi128EEESA_NS9_ILi80EEEEEENS8_IJiNS9_ILi1EEENS8_IJiiEEEEEESF_SF_NS4_12CausalFusionEJNS2_6OptionILNS2_3TagE0ENS9_ILb1EEEEENSH_ILSI_2ESJ_EEEEENS4_15FmhaFwdEpilogueIS6_fNS8_IJNS9_ILi64EEESB_SA_EEEEENS2_23PersistentTileSchedulerEJSK_SL_EEEEEvNT_6ParamsE)
        /*002c*/ 	.word	0x00000000
.L_22:


//--------------------- .nv.compat                --------------------------
	.section	.nv.compat,"",@"SHT_CUDA_COMPAT_INFO"
	.align	4
        /*0000*/ 	.byte	0x02, 0x09, 0x01, 0x00, 0x02, 0x02, 0x04, 0x00, 0x02, 0x05, 0x05, 0x00, 0x03, 0x07, 0x01, 0x01
        /*0010*/ 	.byte	0x02, 0x03, 0x01, 0x00, 0x02, 0x06, 0x01, 0x00, 0x04, 0x0b, 0x08, 0x00, 0x00, 0x00, 0x00, 0x00
        /*0020*/ 	.byte	0x00, 0x00, 0x00, 0x00


//--------------------- .nv.info._ZN7cutlass13device_kernelINS_4fmha6kernel28FmhaKernelTmaWarpSpecializedINS1_10collective30FmhaMainloopTmaWarpSpecializedINS_10bfloat16_tEffN4cute5tupleIJNS7_1CILi128EEESA_NS9_ILi80EEEEEENS8_IJiNS9_ILi1EEENS8_IJiiEEEEEESF_SF_NS4_12CausalFusionEJNS2_6OptionILNS2_3TagE0ENS9_ILb1EEEEENSH_ILSI_2ESJ_EEEEENS4_15FmhaFwdEpilogueIS6_fNS8_IJNS9_ILi64EEESB_SA_EEEEENS2_23PersistentTileSchedulerEJSK_SL_EEEEEvNT_6ParamsE --------------------------
	.section	.nv.info._ZN7cutlass13device_kernelINS_4fmha6kernel28FmhaKernelTmaWarpSpecializedINS1_10collective30FmhaMainloopTmaWarpSpecializedINS_10bfloat16_tEffN4cute5tupleIJNS7_1CILi128EEESA_NS9_ILi80EEEEEENS8_IJiNS9_ILi1EEENS8_IJiiEEEEEESF_SF_NS4_12CausalFusionEJNS2_6OptionILNS2_3TagE0ENS9_ILb1EEEEENSH_ILSI_2ESJ_EEEEENS4_15FmhaFwdEpilogueIS6_fNS8_IJNS9_ILi64EEESB_SA_EEEEENS2_23PersistentTileSchedulerEJSK_SL_EEEEEvNT_6ParamsE,"",@"SHT_CUDA_INFO"
	.sectionflags	@""
	.align	4


	//----- nvinfo : EIATTR_CUDA_API_VERSION
	.align		4
        /*0000*/ 	.byte	0x04, 0x37
        /*0002*/ 	.short	(.L_24 - .L_23)
.L_23:
        /*0004*/ 	.word	0x00000082


	//----- nvinfo : EIATTR_KPARAM_INFO
	.align		4
.L_24:
        /*0008*/ 	.byte	0x04, 0x17
        /*000a*/ 	.short	(.L_26 - .L_25)
.L_25:
        /*000c*/ 	.word	0x00000000
        /*0010*/ 	.short	0x0000
        /*0012*/ 	.short	0x0070
        /*0014*/ 	.byte	0x00, 0xf0, 0x01, 0x20


	//----- nvinfo : EIATTR_SPARSE_MMA_MASK
	.align		4
.L_26:
        /*0018*/ 	.byte	0x03, 0x50
        /*001a*/ 	.short	0x0000


	//----- nvinfo : EIATTR_MAXREG_COUNT
	.align		4
        /*001c*/ 	.byte	0x03, 0x1b
        /*001e*/ 	.short	0x00a8


	//----- nvinfo : EIATTR_NUM_BARRIERS
	.align		4
        /*0020*/ 	.byte	0x02, 0x4c
        /*0022*/ 	.byte	0x02
	.zero		1


	//----- nvinfo : EIATTR_EXTERNS
	.align		4
        /*0024*/ 	.byte	0x04, 0x0f
        /*0026*/ 	.short	(.L_28 - .L_27)


	//   ....[0]....
	.align		4
.L_27:
        /*0028*/ 	.word	index@(__assertfail)


	//----- nvinfo : EIATTR_MERCURY_ISA_VERSION
	.align		4
.L_28:
        /*002c*/ 	.byte	0x03, 0x5f
        /*002e*/ 	.short	0x0101


	//----- nvinfo : EIATTR_INT_WARP_WIDE_INSTR_OFFSETS
	.align		4
        /*0030*/ 	.byte	0x04, 0x31
        /*0032*/ 	.short	(.L_30 - .L_29)


	//   ....[0]....
.L_29:
        /*0034*/ 	.word	0x00000760


	//   ....[1]....
        /*0038*/ 	.word	0x00000770


	//   ....[2]....
        /*003c*/ 	.word	0x00000780


	//   ....[3]....
        /*0040*/ 	.word	0x00000790


	//   ....[4]....
        /*0044*/ 	.word	0x00000800


	//   ....[5]....
        /*0048*/ 	.word	0x000009e0


	//   ....[6]....
        /*004c*/ 	.word	0x00000a90


	//----- nvinfo : EIATTR_COOP_GROUP_MASK_REGIDS
	.align		4
.L_30:
        /*0050*/ 	.byte	0x04, 0x29
        /*0052*/ 	.short	(.L_32 - .L_31)


	//   ....[0]....
.L_31:
        /*0054*/ 	.word	0xffffffff


	//   ....[1]....
        /*0058*/ 	.word	0xffffffff


	//   ....[2]....
        /*005c*/ 	.word	0xffffffff


	//   ....[3]....
        /*0060*/ 	.word	0xffffffff


	//   ....[4]....
        /*0064*/ 	.word	0xffffffff


	//   ....[5]....
        /*0068*/ 	.word	0xffffffff


	//   ....[6]....
        /*006c*/ 	.word	0xffffffff


	//   ....[7]....
        /*0070*/ 	.word	0xffffffff


	//   ....[8]....
        /*0074*/ 	.word	0xffffffff


	//   ....[9]....
        /*0078*/ 	.word	0xffffffff


	//   ....[10]....
        /*007c*/ 	.word	0xffffffff


	//   ....[11]....
        /*0080*/ 	.word	0xffffffff


	//   ....[12]....
        /*0084*/ 	.word	0xffffffff


	//   ....[13]....
        /*0088*/ 	.word	0xffffffff


	//   ....[14]....
        /*008c*/ 	.word	0xffffffff


	//   ....[15]....
        /*0090*/ 	.word	0xffffffff


	//   ....[16]....
        /*0094*/ 	.word	0xffffffff


	//   ....[17]....
        /*0098*/ 	.word	0xffffffff


	//   ....[18]....
        /*009c*/ 	.word	0xffffffff


	//   ....[19]....
        /*00a0*/ 	.word	0xffffffff


	//   ....[20]....
        /*00a4*/ 	.word	0xffffffff


	//   ....[21]....
        /*00a8*/ 	.word	0xffffffff


	//----- nvinfo : EIATTR_COOP_GROUP_INSTR_OFFSETS
	.align		4
.L_32:
        /*00ac*/ 	.byte	0x04, 0x28
        /*00ae*/ 	.short	(.L_34 - .L_33)


	//   ....[0]....
.L_33:
        /*00b0*/ 	.word	0x00000070


	//   ....[1]....
        /*00b4*/ 	.word	0x000000a0


	//   ....[2]....
        /*00b8*/ 	.word	0x000001d0


	//   ....[3]....
        /*00bc*/ 	.word	0x000003e0


	//   ....[4]....
        /*00c0*/ 	.word	0x000005a0


	//   ....[5]....
        /*00c4*/ 	.word	0x00000700


	//   ....[6]....
        /*00c8*/ 	.word	0x00002130


	//   ....[7]....
        /*00cc*/ 	.word	0x00002170


	//   ....[8]....
        /*00d0*/ 	.word	0x000029e0


	//   ....[9]....
        /*00d4*/ 	.word	0x00002b20


	//   ....[10]....
        /*00d8*/ 	.word	0x000053a0


	//   ....[11]....
        /*00dc*/ 	.word	0x000053c0


	//   ....[12]....
        /*00e0*/ 	.word	0x00005d40


	//   ....[13]....
        /*00e4*/ 	.word	0x00005e60


	//   ....[14]....
        /*00e8*/ 	.word	0x00008fa0


	//   ....[15]....
        /*00ec*/ 	.word	0x000090a0


	//   ....[16]....
        /*00f0*/ 	.word	0x00009cd0


	//   ....[17]....
        /*00f4*/ 	.word	0x00009e00


	//   ....[18]....
        /*00f8*/ 	.word	0x0000c5f0


	//   ....[19]....
        /*00fc*/ 	.word	0x0000c630


	//   ....[20]....
        /*0100*/ 	.word	0x0000c670


	//   ....[21]....
        /*0104*/ 	.word	0x0000c680


	//----- nvinfo : EIATTR_REG_RECONFIG
	.align		4
.L_34:
        /*0108*/ 	.byte	0x01, 0x54
	.zero		2


	//----- nvinfo : EIATTR_SYSCALL_OFFSETS
	.align		4
        /*010c*/ 	.byte	0x04, 0x46
        /*010e*/ 	.short	(.L_36 - .L_35)


	//   ....[0]....
.L_35:
        /*0110*/ 	.word	0x0000d140


	//   ....[1]....
        /*0114*/ 	.word	0x0000d2a0


	//----- nvinfo : EIATTR_MBARRIER_INSTR_OFFSETS
	.align		4
.L_36:
        /*0118*/ 	.byte	0x04, 0x39
        /*011a*/ 	.short	(.L_38 - .L_37)


	//   ....[0]....
.L_37:
        /*011c*/ 	.word	0x00000390
        /*0120*/ 	.word	0x000000ff
        /*0124*/ 	.word	0x00020250
        /*0128*/ 	.short	0x0100
        /*012a*/ 	.byte	0x08
	.zero		1


	//   ....[1]....
        /*012c*/ 	.word	0x000003a0
        /*0130*/ 	.word	0x000000ff
        /*0134*/ 	.word	0x00020260
        /*0138*/ 	.short	0x0100
        /*013a*/ 	.byte	0x08
	.zero		1


	//   ....[2]....
        /*013c*/ 	.word	0x000003b0
        /*0140*/ 	.word	0x000000ff
        /*0144*/ 	.word	0x00020258
        /*0148*/ 	.short	0x0100
        /*014a*/ 	.byte	0x08
	.zero		1


	//   ....[3]....
        /*014c*/ 	.word	0x000003c0
        /*0150*/ 	.word	0x000000ff
        /*0154*/ 	.word	0x00020268
        /*0158*/ 	.short	0x0100
        /*015a*/ 	.byte	0x08
	.zero		1


	//   ....[4]....
        /*015c*/ 	.word	0x000004f0
        /*0160*/ 	.word	0x000000ff
        /*0164*/ 	.word	0x00020200
        /*0168*/ 	.short	0x0100
        /*016a*/ 	.byte	0x08
	.zero		1


	//   ....[5]....
        /*016c*/ 	.word	0x00000500
        /*0170*/ 	.word	0x000000ff
        /*0174*/ 	.word	0x00020228
        /*0178*/ 	.short	0x0100
        /*017a*/ 	.byte	0x08
	.zero		1


	//   ....[6]....
        /*017c*/ 	.word	0x00000510
        /*0180*/ 	.word	0x000000ff
        /*0184*/ 	.word	0x00020208
        /*0188*/ 	.short	0x0100
        /*018a*/ 	.byte	0x08
	.zero		1


	//   ....[7]....
        /*018c*/ 	.word	0x00000520
        /*0190*/ 	.word	0x000000ff
        /*0194*/ 	.word	0x00020230
        /*0198*/ 	.short	0x0100
        /*019a*/ 	.byte	0x08
	.zero		1


	//   ....[8]....
        /*019c*/ 	.word	0x00000530
        /*01a0*/ 	.word	0x000000ff
        /*01a4*/ 	.word	0x00020210
        /*01a8*/ 	.short	0x0100
        /*01aa*/ 	.byte	0x08
	.zero		1


	//   ....[9]....
        /*01ac*/ 	.word	0x00000540
        /*01b0*/ 	.word	0x000000ff
        /*01b4*/ 	.word	0x00020238
        /*01b8*/ 	.short	0x0100
        /*01ba*/ 	.byte	0x08
	.zero		1


	//   ....[10]....
        /*01bc*/ 	.word	0x00000550
        /*01c0*/ 	.word	0x000000ff
        /*01c4*/ 	.word	0x00020218
        /*01c8*/ 	.short	0x0100
        /*01ca*/ 	.byte	0x08
	.zero		1


	//   ....[11]....
        /*01cc*/ 	.word	0x00000560
        /*01d0*/ 	.word	0x000000ff
        /*01d4*/ 	.word	0x00020240
        /*01d8*/ 	.short	0x0100
        /*01da*/ 	.byte	0x08
	.zero		1


	//   ....[12]....
        /*01dc*/ 	.word	0x00000570
        /*01e0*/ 	.word	0x000000ff
        /*01e4*/ 	.word	0x00020220
        /*01e8*/ 	.short	0x0100
        /*01ea*/ 	.byte	0x08
	.zero		1


	//   ....[13]....
        /*01ec*/ 	.word	0x00000580
        /*01f0*/ 	.word	0x000000ff
        /*01f4*/ 	.word	0x00020248
        /*01f8*/ 	.short	0x0100
        /*01fa*/ 	.byte	0x08
	.zero		1


	//   ....[14]....
        /*01fc*/ 	.word	0x000006b0
        /*0200*/ 	.word	0x000000ff
        /*0204*/ 	.word	0x00020270
        /*0208*/ 	.short	0x0100
        /*020a*/ 	.byte	0x08
	.zero		1


	//   ....[15]....
        /*020c*/ 	.word	0x000006c0
        /*0210*/ 	.word	0x000000ff
        /*0214*/ 	.word	0x00020280
        /*0218*/ 	.short	0x0100
        /*021a*/ 	.byte	0x08
	.zero		1


	//   ....[16]....
        /*021c*/ 	.word	0x000006d0
        /*0220*/ 	.word	0x000000ff
        /*0224*/ 	.word	0x00020278
        /*0228*/ 	.short	0x0100
        /*022a*/ 	.byte	0x08
	.zero		1


	//   ....[17]....
        /*022c*/ 	.word	0x000006e0
        /*0230*/ 	.word	0x000000ff
        /*0234*/ 	.word	0x00020288
        /*0238*/ 	.short	0x0100
        /*023a*/ 	.byte	0x08
	.zero		1


	//   ....[18]....
        /*023c*/ 	.word	0x00000820
        /*0240*/ 	.word	0x000000ff
        /*0244*/ 	.word	0x00020290
        /*0248*/ 	.short	0x0100
        /*024a*/ 	.byte	0x06
	.zero		1


	//   ....[19]....
        /*024c*/ 	.word	0x00000830
        /*0250*/ 	.word	0x000000ff
        /*0254*/ 	.word	0x00020298
        /*0258*/ 	.short	0x0100
        /*025a*/ 	.byte	0x06
	.zero		1


	//   ....[20]....
        /*025c*/ 	.word	0x00000840
        /*0260*/ 	.word	0x000000ff
        /*0264*/ 	.word	0x000202a0
        /*0268*/ 	.short	0x0100
        /*026a*/ 	.byte	0x06
	.zero		1


	//   ....[21]....
        /*026c*/ 	.word	0x00000850
        /*0270*/ 	.word	0x000000ff
        /*0274*/ 	.word	0x000202a8
        /*0278*/ 	.short	0x0100
        /*027a*/ 	.byte	0x06
	.zero		1


	//   ....[22]....
        /*027c*/ 	.word	0x00000950
        /*0280*/ 	.word	0x000000ff
        /*0284*/ 	.word	0x000202c0
        /*0288*/ 	.short	0x0100
        /*028a*/ 	.byte	0x08
	.zero		1


	//   ....[23]....
        /*028c*/ 	.word	0x00000960
        /*0290*/ 	.word	0x000000ff
        /*0294*/ 	.word	0x000202e0
        /*0298*/ 	.short	0x0100
        /*029a*/ 	.byte	0x08
	.zero		1


	//   ....[24]....
        /*029c*/ 	.word	0x00000970
        /*02a0*/ 	.word	0x000000ff
        /*02a4*/ 	.word	0x000202c8
        /*02a8*/ 	.short	0x0100
        /*02aa*/ 	.byte	0x08
	.zero		1


	//   ....[25]....
        /*02ac*/ 	.word	0x00000980
        /*02b0*/ 	.word	0x000000ff
        /*02b4*/ 	.word	0x000202e8
        /*02b8*/ 	.short	0x0100
        /*02ba*/ 	.byte	0x08
	.zero		1


	//   ....[26]....
        /*02bc*/ 	.word	0x00000990
        /*02c0*/ 	.word	0x000000ff
        /*02c4*/ 	.word	0x000202d0
        /*02c8*/ 	.short	0x0100
        /*02ca*/ 	.byte	0x08
	.zero		1


	//   ....[27]....
        /*02cc*/ 	.word	0x000009a0
        /*02d0*/ 	.word	0x000000ff
        /*02d4*/ 	.word	0x000202f0
        /*02d8*/ 	.short	0x0100
        /*02da*/ 	.byte	0x08
	.zero		1


	//   ....[28]....
        /*02dc*/ 	.word	0x000009b0
        /*02e0*/ 	.word	0x000000ff
        /*02e4*/ 	.word	0x000202d8
        /*02e8*/ 	.short	0x0100
        /*02ea*/ 	.byte	0x08
	.zero		1


	//   ....[29]....
        /*02ec*/ 	.word	0x000009c0
        /*02f0*/ 	.word	0x000000ff
        /*02f4*/ 	.word	0x000202f8
        /*02f8*/ 	.short	0x0100
        /*02fa*/ 	.byte	0x08
	.zero		1


	//   ....[30]....
        /*02fc*/ 	.word	0x00000ac0
        /*0300*/ 	.word	0x000000ff
        /*0304*/ 	.word	0x000202b0
        /*0308*/ 	.short	0x0100
        /*030a*/ 	.byte	0x06
	.zero		1


	//   ....[31]....
        /*030c*/ 	.word	0x000013e0
        /*0310*/ 	.word	0x000000ff
        /*0314*/ 	.word	0x00020250
        /*0318*/ 	.short	0x010a
        /*031a*/ 	.byte	0x04
	.zero		1


	//   ....[32]....
        /*031c*/ 	.word	0x00001490
        /*0320*/ 	.word	0x000000ff
        /*0324*/ 	.word	0x00020200
        /*0328*/ 	.short	0x010a
        /*032a*/ 	.byte	0x1a
	.zero		1


	//   ....[33]....
        /*032c*/ 	.word	0x000014b0
        /*0330*/ 	.word	0x000000ff
        /*0334*/ 	.word	0xfffffff8
        /*0338*/ 	.short	0x010a
        /*033a*/ 	.byte	0x18
	.zero		1


	//   ....[34]....
        /*033c*/ 	.word	0x00003cb0
        /*0340*/ 	.word	0x0000001a
        /*0344*/ 	.word	0x00000000
        /*0348*/ 	.short	0x0101
        /*034a*/ 	.byte	0x1b
	.zero		1


	//   ....[35]....
        /*034c*/ 	.word	0x00003ef0
        /*0350*/ 	.word	0x000000ff
        /*0354*/ 	.word	0x00020200
        /*0358*/ 	.short	0x010a
        /*035a*/ 	.byte	0x06
	.zero		1


	//   ....[36]....
        /*035c*/ 	.word	0x00004e10
        /*0360*/ 	.word	0x000000ff
        /*0364*/ 	.word	0x00000000
        /*0368*/ 	.short	0x0101
        /*036a*/ 	.byte	0x1a
	.zero		1


	//   ....[37]....
        /*036c*/ 	.word	0x00004f40
        /*0370*/ 	.word	0x000000ff
        /*0374*/ 	.word	0x00020200
        /*0378*/ 	.short	0x010a
        /*037a*/ 	.byte	0x06
	.zero		1


	//   ....[38]....
        /*037c*/ 	.word	0x00006f60
        /*0380*/ 	.word	0x000000ff
        /*0384*/ 	.word	0x00020200
        /*0388*/ 	.short	0x010a
        /*038a*/ 	.byte	0x06
	.zero		1


	//   ....[39]....
        /*038c*/ 	.word	0x000073d0
        /*0390*/ 	.word	0x000000ff
        /*0394*/ 	.word	0x00020200
        /*0398*/ 	.short	0x010a
        /*039a*/ 	.byte	0x06
	.zero		1


	//   ....[40]....
        /*039c*/ 	.word	0x000082e0
        /*03a0*/ 	.word	0x000000ff
        /*03a4*/ 	.word	0x00000000
        /*03a8*/ 	.short	0x0101
        /*03aa*/ 	.byte	0x06
	.zero		1


	//   ....[41]....
        /*03ac*/ 	.word	0x00008390
        /*03b0*/ 	.word	0x000000ff
        /*03b4*/ 	.word	0x00000000
        /*03b8*/ 	.short	0x0101
        /*03ba*/ 	.byte	0x06
	.zero		1


	//   ....[42]....
        /*03bc*/ 	.word	0x00008530
        /*03c0*/ 	.word	0x000000ff
        /*03c4*/ 	.word	0x00020200
        /*03c8*/ 	.short	0x010a
        /*03ca*/ 	.byte	0x06
	.zero		1


	//   ....[43]....
        /*03cc*/ 	.word	0x0000af70
        /*03d0*/ 	.word	0x000000ff
        /*03d4*/ 	.word	0x00020200
        /*03d8*/ 	.short	0x010a
        /*03da*/ 	.byte	0x06
	.zero		1


	//   ....[44]....
        /*03dc*/ 	.word	0x0000b3d0
        /*03e0*/ 	.word	0x000000ff
        /*03e4*/ 	.word	0x00020200
        /*03e8*/ 	.short	0x010a
        /*03ea*/ 	.byte	0x06
	.zero		1


	//   ....[45]....
        /*03ec*/ 	.word	0x0000c2e0
        /*03f0*/ 	.word	0x000000ff
        /*03f4*/ 	.word	0x00000000
        /*03f8*/ 	.short	0x0101
        /*03fa*/ 	.byte	0x06
	.zero		1


	//   ....[46]....
        /*03fc*/ 	.word	0x0000c390
        /*0400*/ 	.word	0x000000ff
        /*0404*/ 	.word	0x00000000
        /*0408*/ 	.short	0x0101
        /*040a*/ 	.byte	0x06
	.zero		1


	//   ....[47]....
        /*040c*/ 	.word	0x0000c540
        /*0410*/ 	.word	0x000000ff
        /*0414*/ 	.word	0x00000000
        /*0418*/ 	.short	0x0101
        /*041a*/ 	.byte	0x04
	.zero		1


	//   ....[48]....
        /*041c*/ 	.word	0x0000c5c0
        /*0420*/ 	.word	0x000000ff
        /*0424*/ 	.word	0x00000000
        /*0428*/ 	.short	0x0101
        /*042a*/ 	.byte	0x19
	.zero		1


	//   ....[49]....
        /*042c*/ 	.word	0x0000cb80
        /*0430*/ 	.word	0x000000ff
        /*0434*/ 	.word	0x00000008
        /*0438*/ 	.short	0x010a
        /*043a*/ 	.byte	0x18
	.zero		1


	//   ....[50]....
        /*043c*/ 	.word	0x0000e070
        /*0440*/ 	.word	0x00000000
        /*0444*/ 	.word	0x00020290
        /*0448*/ 	.short	0x0101
        /*044a*/ 	.byte	0x25
	.zero		1


	//   ....[51]....
        /*044c*/ 	.word	0x0000e430
        /*0450*/ 	.word	0x00000007
        /*0454*/ 	.word	0x00020260
        /*0458*/ 	.short	0x010a
        /*045a*/ 	.byte	0x3f
	.zero		1


	//   ....[52]....
        /*045c*/ 	.word	0x0000e800
        /*0460*/ 	.word	0x00000007
        /*0464*/ 	.word	0x000202b0
        /*0468*/ 	.short	0x0101
        /*046a*/ 	.byte	0x3f
	.zero		1


	//   ....[53]....
        /*046c*/ 	.word	0x0000e810
        /*0470*/ 	.word	0x00000007
        /*0474*/ 	.word	0x000202b0
        /*0478*/ 	.short	0x010a
        /*047a*/ 	.byte	0x3f
	.zero		1


	//   ....[54]....
        /*047c*/ 	.word	0x0000e8b0
        /*0480*/ 	.word	0x00000004
        /*0484*/ 	.word	0x00020260
        /*0488*/ 	.short	0x010a
        /*048a*/ 	.byte	0x3f
	.zero		1


	//   ....[55]....
        /*048c*/ 	.word	0x0000f020
        /*0490*/ 	.word	0x00000008
        /*0494*/ 	.word	0x00020228
        /*0498*/ 	.short	0x010a
        /*049a*/ 	.byte	0x3f
	.zero		1


	//   ....[56]....
        /*049c*/ 	.word	0x0000f3d0
        /*04a0*/ 	.word	0x00000005
        /*04a4*/ 	.word	0x000202b0
        /*04a8*/ 	.short	0x0101
        /*04aa*/ 	.byte	0x3f
	.zero		1


	//   ....[57]....
        /*04ac*/ 	.word	0x0000f3e0
        /*04b0*/ 	.word	0x00000005
        /*04b4*/ 	.word	0x000202b0
        /*04b8*/ 	.short	0x010a
        /*04ba*/ 	.byte	0x3f
	.zero		1


	//   ....[58]....
        /*04bc*/ 	.word	0x0000f490
        /*04c0*/ 	.word	0x00000007
        /*04c4*/ 	.word	0x00020228
        /*04c8*/ 	.short	0x010a
        /*04ca*/ 	.byte	0x3f
	.zero		1


	//   ....[59]....
        /*04cc*/ 	.word	0x0000f890
        /*04d0*/ 	.word	0x00000007
        /*04d4*/ 	.word	0x00020228
        /*04d8*/ 	.short	0x010a
        /*04da*/ 	.byte	0x3f
	.zero		1


	//   ....[60]....
        /*04dc*/ 	.word	0x0000fc60
        /*04e0*/ 	.word	0x00000007
        /*04e4*/ 	.word	0x00020228
        /*04e8*/ 	.short	0x010a
        /*04ea*/ 	.byte	0x3f
	.zero		1


	//   ....[61]....
        /*04ec*/ 	.word	0x00010080
        /*04f0*/ 	.word	0x00000003
        /*04f4*/ 	.word	0x00020250
        /*04f8*/ 	.short	0x010a
        /*04fa*/ 	.byte	0x3f
	.zero		1


	//   ....[62]....
        /*04fc*/ 	.word	0x000100e0
        /*0500*/ 	.word	0x00000005
        /*0504*/ 	.word	0x00020200
        /*0508*/ 	.short	0x010a
        /*050a*/ 	.byte	0x3f
	.zero		1


	//   ....[63]....
        /*050c*/ 	.word	0x00010140
        /*0510*/ 	.word	0x00000000
        /*0514*/ 	.word	0xfffffff8
        /*0518*/ 	.short	0x010a
        /*051a*/ 	.byte	0x3f
	.zero		1


	//   ....[64]....
        /*051c*/ 	.word	0x000101a0
        /*0520*/ 	.word	0x00000008
        /*0524*/ 	.word	0x00020200
        /*0528*/ 	.short	0x010a
        /*052a*/ 	.byte	0x3f
	.zero		1


	//   ....[65]....
        /*052c*/ 	.word	0x00010200
        /*0530*/ 	.word	0x0000000d
        /*0534*/ 	.word	0x00020200
        /*0538*/ 	.short	0x010a
        /*053a*/ 	.byte	0x3f
	.zero		1


	//   ....[66]....
        /*053c*/ 	.word	0x00010260
        /*0540*/ 	.word	0x00000008
        /*0544*/ 	.word	0x00020200
        /*0548*/ 	.short	0x010a
        /*054a*/ 	.byte	0x3f
	.zero		1


	//   ....[67]....
        /*054c*/ 	.word	0x000102c0
        /*0550*/ 	.word	0x0000000b
        /*0554*/ 	.word	0x00020200
        /*0558*/ 	.short	0x010a
        /*055a*/ 	.byte	0x3f
	.zero		1


	//   ....[68]....
        /*055c*/ 	.word	0x00010320
        /*0560*/ 	.word	0x00000009
        /*0564*/ 	.word	0x00020200
        /*0568*/ 	.short	0x010a
        /*056a*/ 	.byte	0x3f
	.zero		1


	//   ....[69]....
        /*056c*/ 	.word	0x00010380
        /*0570*/ 	.word	0x00000003
        /*0574*/ 	.word	0x00000008
        /*0578*/ 	.short	0x010a
        /*057a*/ 	.byte	0x3f
	.zero		1


	//   ....[70]....
        /*057c*/ 	.word	0x00010450
        /*0580*/ 	.word	0x00000007
        /*0584*/ 	.word	0x00020260
        /*0588*/ 	.short	0x010a
        /*058a*/ 	.byte	0x3f
	.zero		1


	//   ....[71]....
        /*058c*/ 	.word	0x000104a0
        /*0590*/ 	.word	0x00000007
        /*0594*/ 	.word	0x000202b0
        /*0598*/ 	.short	0x010a
        /*059a*/ 	.byte	0x3f
	.zero		1


	//   ....[72]....
        /*059c*/ 	.word	0x000104f0
        /*05a0*/ 	.word	0x00000004
        /*05a4*/ 	.word	0x00020260
        /*05a8*/ 	.short	0x010a
        /*05aa*/ 	.byte	0x3f
	.zero		1


	//   ....[73]....
        /*05ac*/ 	.word	0x000105c0
        /*05b0*/ 	.word	0x00000008
        /*05b4*/ 	.word	0x00020228
        /*05b8*/ 	.short	0x010a
        /*05ba*/ 	.byte	0x3f
	.zero		1


	//   ....[74]....
        /*05bc*/ 	.word	0x00010610
        /*05c0*/ 	.word	0x00000005
        /*05c4*/ 	.word	0x000202b0
        /*05c8*/ 	.short	0x010a
        /*05ca*/ 	.byte	0x3f
	.zero		1


	//   ....[75]....
        /*05cc*/ 	.word	0x00010660
        /*05d0*/ 	.word	0x00000007
        /*05d4*/ 	.word	0x00020228
        /*05d8*/ 	.short	0x010a
        /*05da*/ 	.byte	0x3f
	.zero		1


	//   ....[76]....
        /*05dc*/ 	.word	0x000106b0
        /*05e0*/ 	.word	0x00000007
        /*05e4*/ 	.word	0x00020228
        /*05e8*/ 	.short	0x010a
        /*05ea*/ 	.byte	0x3f
	.zero		1


	//   ....[77]....
        /*05ec*/ 	.word	0x00010700
        /*05f0*/ 	.word	0x00000007
        /*05f4*/ 	.word	0x00020228
        /*05f8*/ 	.short	0x010a
        /*05fa*/ 	.byte	0x3f
	.zero		1


	//----- nvinfo : EIATTR_NUM_MBARRIERS
	.align		4
.L_38:
        /*05fc*/ 	.byte	0x03, 0x38
        /*05fe*/ 	.short	0x001f


	//----- nvinfo : EIATTR_EXIT_INSTR_OFFSETS
	.align		4
        /*0600*/ 	.byte	0x04, 0x1c
        /*0602*/ 	.short	(.L_40 - .L_39)


	//   ....[0]....
.L_39:
        /*0604*/ 	.word	0x00000b20


	//   ....[1]....
        /*0608*/ 	.word	0x00000b90


	//   ....[2]....
        /*060c*/ 	.word	0x0000e0a0


	//   ....[3]....
        /*0610*/ 	.word	0x0000e100


	//   ....[4]....
        /*0614*/ 	.word	0x0000e130


	//   ....[5]....
        /*0618*/ 	.word	0x0000ec70


	//   ....[6]....
        /*061c*/ 	.word	0x0000eca0


	//   ....[7]....
        /*0620*/ 	.word	0x00010060


	//----- nvinfo : EIATTR_MAX_THREADS
	.align		4
.L_40:
        /*0624*/ 	.byte	0x04, 0x05
        /*0626*/ 	.short	(.L_42 - .L_41)
.L_41:
        /*0628*/ 	.word	0x00000180
        /*062c*/ 	.word	0x00000001
        /*0630*/ 	.word	0x00000001


	//----- nvinfo : EIATTR_CRS_STACK_SIZE
	.align		4
.L_42:
        /*0634*/ 	.byte	0x04, 0x1e
        /*0636*/ 	.short	(.L_44 - .L_43)
.L_43:
        /*0638*/ 	.word	0x00000000


	//----- nvinfo : EIATTR_CBANK_PARAM_SIZE
	.align		4
.L_44:
        /*063c*/ 	.byte	0x03, 0x19
        /*063e*/ 	.short	0x0870


	//----- nvinfo : EIATTR_PARAM_CBANK
	.align		4
        /*0640*/ 	.byte	0x04, 0x0a
        /*0642*/ 	.short	(.L_46 - .L_45)
	.align		4
.L_45:
        /*0644*/ 	.word	index@(.nv.constant0._ZN7cutlass13device_kernelINS_4fmha6kernel28FmhaKernelTmaWarpSpecializedINS1_10collective30FmhaMainloopTmaWarpSpecializedINS_10bfloat16_tEffN4cute5tupleIJNS7_1CILi128EEESA_NS9_ILi80EEEEEENS8_IJiNS9_ILi1EEENS8_IJiiEEEEEESF_SF_NS4_12CausalFusionEJNS2_6OptionILNS2_3TagE0ENS9_ILb1EEEEENSH_ILSI_2ESJ_EEEEENS4_15FmhaFwdEpilogueIS6_fNS8_IJNS9_ILi64EEESB_SA_EEEEENS2_23PersistentTileSchedulerEJSK_SL_EEEEEvNT_6ParamsE)
        /*0648*/ 	.short	0x0210
        /*064a*/ 	.short	0x0870


	//----- nvinfo : EIATTR_SW_WAR
	.align		4
.L_46:
        /*064c*/ 	.byte	0x04, 0x36
        /*064e*/ 	.short	(.L_48 - .L_47)
.L_47:
        /*0650*/ 	.word	0x00000008
.L_48:


//--------------------- .nv.callgraph             --------------------------
	.section	.nv.callgraph,"",@"SHT_CUDA_CALLGRAPH"
	.align	4
	.sectionentsize	8
	.align		4
        /*0000*/ 	.word	0x00000000
	.align		4
        /*0004*/ 	.word	0xffffffff
	.align		4
        /*0008*/ 	.word	index@(_ZN7cutlass13device_kernelINS_4fmha6kernel28FmhaKernelTmaWarpSpecializedINS1_10collective30FmhaMainloopTmaWarpSpecializedINS_10bfloat16_tEffN4cute5tupleIJNS7_1CILi128EEESA_NS9_ILi80EEEEEENS8_IJiNS9_ILi1EEENS8_IJiiEEEEEESF_SF_NS4_12CausalFusionEJNS2_6OptionILNS2_3TagE0ENS9_ILb1EEEEENSH_ILSI_2ESJ_EEEEENS4_15FmhaFwdEpilogueIS6_fNS8_IJNS9_ILi64EEESB_SA_EEEEENS2_23PersistentTileSchedulerEJSK_SL_EEEEEvNT_6ParamsE)
	.align		4
        /*000c*/ 	.word	index@(__assertfail)
	.align		4
        /*0010*/ 	.word	0x00000000
	.align		4
        /*0014*/ 	.word	0xfffffffe
	.align		4
        /*0018*/ 	.word	0x00000000
	.align		4
        /*001c*/ 	.word	0xfffffffd
	.align		4
        /*0020*/ 	.word	0x00000000
	.align		4
        /*0024*/ 	.word	0xfffffffc


//--------------------- .nv.constant4             --------------------------
	.section	.nv.constant4,"a",@progbits
	.align	8
	.align		8
.nv.constant4:
        /*0000*/ 	.dword	__assertfail
	.align		8
        /*0008*/ 	.dword	__unnamed_1
	.align		8
        /*0010*/ 	.dword	__unnamed_2
	.align		8
        /*0018*/ 	.dword	_ZN39_INTERNAL_993a1376_4_k_cu_561f3c08_33404cuda3std3__45__cpo5beginE
	.align		8
        /*0020*/ 	.dword	_ZN39_INTERNAL_993a1376_4_k_cu_561f3c08_33404cuda3std3__45__cpo3endE
	.align		8
        /*0028*/ 	.dword	_ZN39_INTERNAL_993a1376_4_k_cu_561f3c08_33404cuda3std3__45__cpo6cbeginE
	.align		8
        /*0030*/ 	.dword	_ZN39_INTERNAL_993a1376_4_k_cu_561f3c08_33404cuda3std3__45__cpo4cendE
	.align		8
        /*0038*/ 	.dword	_ZN39_INTERNAL_993a1376_4_k_cu_561f3c08_33404cuda3std3__441_GLOBAL__N__993a1376_4_k_cu_561f3c08_33406ignoreE
	.align		8
        /*0040*/ 	.dword	_ZN39_INTERNAL_993a1376_4_k_cu_561f3c08_33404cuda3std3__419piecewise_constructE
	.align		8
        /*0048*/ 	.dword	_ZN39_INTERNAL_993a1376_4_k_cu_561f3c08_33404cuda3std3__48in_placeE
	.align		8
        /*0050*/ 	.dword	_ZN39_INTERNAL_993a1376_4_k_cu_561f3c08_33404cuda3std6ranges3__45__cpo4swapE
	.align		8
        /*0058*/ 	.dword	_ZN39_INTERNAL_993a1376_4_k_cu_561f3c08_33404cuda3std6ranges3__45__cpo9iter_moveE
	.align		8
        /*0060*/ 	.dword	_ZN39_INTERNAL_993a1376_4_k_cu_561f3c08_33404cute7productE
	.align		8
        /*0068*/ 	.dword	_ZN39_INTERNAL_993a1376_4_k_cu_561f3c08_33404cute1_E
	.align		8
        /*0070*/ 	.dword	$str$24
	.align		8
        /*0078*/ 	.dword	$str$25


//--------------------- .text._ZN7cutlass13device_kernelINS_4fmha6kernel28FmhaKernelTmaWarpSpecializedINS1_10collective30FmhaMainloopTmaWarpSpecializedINS_10bfloat16_tEffN4cute5tupleIJNS7_1CILi128EEESA_NS9_ILi80EEEEEENS8_IJiNS9_ILi1EEENS8_IJiiEEEEEESF_SF_NS4_12CausalFusionEJNS2_6OptionILNS2_3TagE0ENS9_ILb1EEEEENSH_ILSI_2ESJ_EEEEENS4_15FmhaFwdEpilogueIS6_fNS8_IJNS9_ILi64EEESB_SA_EEEEENS2_23PersistentTileSchedulerEJSK_SL_EEEEEvNT_6ParamsE --------------------------
	.section	.text._ZN7cutlass13device_kernelINS_4fmha6kernel28FmhaKernelTmaWarpSpecializedINS1_10collective30FmhaMainloopTmaWarpSpecializedINS_10bfloat16_tEffN4cute5tupleIJNS7_1CILi128EEESA_NS9_ILi80EEEEEENS8_IJiNS9_ILi1EEENS8_IJiiEEEEEESF_SF_NS4_12CausalFusionEJNS2_6OptionILNS2_3TagE0ENS9_ILb1EEEEENSH_ILSI_2ESJ_EEEEENS4_15FmhaFwdEpilogueIS6_fNS8_IJNS9_ILi64EEESB_SA_EEEEENS2_23PersistentTileSchedulerEJSK_SL_EEEEEvNT_6ParamsE,"ax",@progbits
	.align	128
.text._ZN7cutlass13device_kernelINS_4fmha6kernel28FmhaKernelTmaWarpSpecializedINS1_10collective30FmhaMainloopTmaWarpSpecializedINS_10bfloat16_tEffN4cute5tupleIJNS7_1CILi128EEESA_NS9_ILi80EEEEEENS8_IJiNS9_ILi1EEENS8_IJiiEEEEEESF_SF_NS4_12CausalFusionEJNS2_6OptionILNS2_3TagE0ENS9_ILb1EEEEENSH_ILSI_2ESJ_EEEEENS4_15FmhaFwdEpilogueIS6_fNS8_IJNS9_ILi64EEESB_SA_EEEEENS2_23PersistentTileSchedulerEJSK_SL_EEEEEvNT_6ParamsE:
        .type           _ZN7cutlass13device_kernelINS_4fmha6kernel28FmhaKernelTmaWarpSpecializedINS1_10collective30FmhaMainloopTmaWarpSpecializedINS_10bfloat16_tEffN4cute5tupleIJNS7_1CILi128EEESA_NS9_ILi80EEEEEENS8_IJiNS9_ILi1EEENS8_IJiiEEEEEESF_SF_NS4_12CausalFusionEJNS2_6OptionILNS2_3TagE0ENS9_ILb1EEEEENSH_ILSI_2ESJ_EEEEENS4_15FmhaFwdEpilogueIS6_fNS8_IJNS9_ILi64EEESB_SA_EEEEENS2_23PersistentTileSchedulerEJSK_SL_EEEEEvNT_6ParamsE,@function
        .size           _ZN7cutlass13device_kernelINS_4fmha6kernel28FmhaKernelTmaWarpSpecializedINS1_10collective30FmhaMainloopTmaWarpSpecializedINS_10bfloat16_tEffN4cute5tupleIJNS7_1CILi128EEESA_NS9_ILi80EEEEEENS8_IJiNS9_ILi1EEENS8_IJiiEEEEEESF_SF_NS4_12CausalFusionEJNS2_6OptionILNS2_3TagE0ENS9_ILb1EEEEENSH_ILSI_2ESJ_EEEEENS4_15FmhaFwdEpilogueIS6_fNS8_IJNS9_ILi64EEESB_SA_EEEEENS2_23PersistentTileSchedulerEJSK_SL_EEEEEvNT_6ParamsE,(.L_x_152 - _ZN7cutlass13device_kernelINS_4fmha6kernel28FmhaKernelTmaWarpSpecializedINS1_10collective30FmhaMainloopTmaWarpSpecializedINS_10bfloat16_tEffN4cute5tupleIJNS7_1CILi128EEESA_NS9_ILi80EEEEEENS8_IJiNS9_ILi1EEENS8_IJiiEEEEEESF_SF_NS4_12CausalFusionEJNS2_6OptionILNS2_3TagE0ENS9_ILb1EEEEENSH_ILSI_2ESJ_EEEEENS4_15FmhaFwdEpilogueIS6_fNS8_IJNS9_ILi64EEESB_SA_EEEEENS2_23PersistentTileSchedulerEJSK_SL_EEEEEvNT_6ParamsE)
        .other          _ZN7cutlass13device_kernelINS_4fmha6kernel28FmhaKernelTmaWarpSpecializedINS1_10collective30FmhaMainloopTmaWarpSpecializedINS_10bfloat16_tEffN4cute5tupleIJNS7_1CILi128EEESA_NS9_ILi80EEEEEENS8_IJiNS9_ILi1EEENS8_IJiiEEEEEESF_SF_NS4_12CausalFusionEJNS2_6OptionILNS2_3TagE0ENS9_ILb1EEEEENSH_ILSI_2ESJ_EEEEENS4_15FmhaFwdEpilogueIS6_fNS8_IJNS9_ILi64EEESB_SA_EEEEENS2_23PersistentTileSchedulerEJSK_SL_EEEEEvNT_6ParamsE,@"STO_CUDA_ENTRY STV_DEFAULT"
_ZN7cutlass13device_kernelINS_4fmha6kernel28FmhaKernelTmaWarpSpecializedINS1_10collective30FmhaMainloopTmaWarpSpecializedINS_10bfloat16_tEffN4cute5tupleIJNS7_1CILi128EEESA_NS9_ILi80EEEEEENS8_IJiNS9_ILi1EEENS8_IJiiEEEEEESF_SF_NS4_12CausalFusionEJNS2_6OptionILNS2_3TagE0ENS9_ILb1EEEEENSH_ILSI_2ESJ_EEEEENS4_15FmhaFwdEpilogueIS6_fNS8_IJNS9_ILi64EEESB_SA_EEEEENS2_23PersistentTileSchedulerEJSK_SL_EEEEEvNT_6ParamsE:
[----:B------:R-:W1:Y:S01]  /*0000*/  LDC R1, c[0x0][0x28] ;  /* 0x00000a00ff017b82 */ /* 0x000e620000000800 */
[----:B------:R-:W2:Y:S07]  /*0010*/  S2R R2, SR_TID.X ;  /* 0x0000000000027919 */ /* 0x000eae0000002100 */
[----:B------:R-:W3:Y:S01]  /*0020*/  S2UR UR6, SR_CTAID.X ;  /* 0x00000000000679c3 */ /* 0x000ee20000002500 */
[----:B------:R-:W-:Y:S01]  /*0030*/  ELECT P1, URZ, PT ;  /* 0x00000000003f782f */ /* 0x000fe20003820000 */
[----:B------:R-:W-:Y:S01]  /*0040*/  BSSY B0, `(.L_x_0) ;  /* 0x0000018000007945 */ /* 0x000fe20003800000 */
[----:B---3--:R-:W-:Y:S01]  /*0050*/  IMAD.U32 R17, RZ, RZ, UR6 ;  /* 0x00000006ff117e24 */ /* 0x008fe2000f8e00ff */
[----:B--2---:R-:W-:-:S05]  /*0060*/  SHF.R.U32.HI R0, RZ, 0x5, R2 ;  /* 0x00000005ff007819 */ /* 0x004fca0000011602 */
[----:B------:R-:W2:Y:S02]  /*0070*/  SHFL.IDX PT, R3, R0, RZ, 0x1f ;  /* 0x00001fff00037589 */ /* 0x000ea400000e0000 */
[----:B--2---:R-:W-:Y:S02]  /*0080*/  R2UR UR4, R3 ;  /* 0x00000000030472ca */ /* 0x004fe400000e0000 */
[----:B------:R-:W-:-:S06]  /*0090*/  SHF.R.U32.HI R3, RZ, 0x7, R2 ;  /* 0x00000007ff037819 */ /* 0x000fcc0000011602 */
[----:B------:R-:W2:Y:S05]  /*00a0*/  SHFL.IDX PT, R3, R3, RZ, 0x1f ;  /* 0x00001fff03037589 */ /* 0x000eaa00000e0000 */
[----:B------:R-:W-:Y:S02]  /*00b0*/  USHF.R.S32.HI UR5, URZ, 0x1f, UR4 ;  /* 0x0000001f3f057899 */ /* 0x000fe40008011404 */
[----:B------:R-:W-:Y:S02]  /*00c0*/  ISETP.EQ.AND P2, PT, RZ, UR4, P1 ;  /* 0x00000004ff007c0c */ /* 0x000fe40008f42270 */
[----:B------:R-:W-:-:S04]  /*00d0*/  ULEA.HI UR5, UR5, UR4, URZ, 0x2 ;  /* 0x0000000405057291 */ /* 0x000fc8000f8f103f */
[----:B------:R-:W-:-:S04]  /*00e0*/  ULOP3.LUT UR5, UR5, 0xfffffffc, URZ, 0xc0, !UPT ;  /* 0xfffffffc05057892 */ /* 0x000fc8000f8ec03f */
[----:B------:R-:W-:-:S03]  /*00f0*/  UIADD3 UR5, UR4, -UR5, URZ ;  /* 0x8000000504057290 */ /* 0x000fc6000fffe03f */
[----:B-1----:R-:W-:Y:S09]  /*0100*/  @!P2 BRA `(.L_x_1) ;  /* 0x00000000002ca947 */ /* 0x002ff20003800000 */
[----:B------:R-:W-:Y:S02]  /*0110*/  ULDC.64 UR6, c[0x0][0x198] ;  /* 0x0000660000067ab9 */ /* 0x000fe40000000a00 */
[----:B------:R-:W-:Y:S02]  /*0120*/  UIADD3 UR8, UP0, UR6, 0xf0, URZ ;  /* 0x000000f006087890 */ /* 0x000fe4000ff1e03f */
[----:B------:R-:W-:Y:S02]  /*0130*/  UIADD3 UR10, UP1, UR6, 0x1f0, URZ ;  /* 0x000001f0060a7890 */ /* 0x000fe4000ff3e03f */
[----:B------:R-:W-:Y:S02]  /*0140*/  UIADD3 UR6, UP2, UR6, 0x2f0, URZ ;  /* 0x000002f006067890 */ /* 0x000fe4000ff5e03f */
[----:B------:R-:W-:Y:S02]  /*0150*/  UIADD3.X UR9, URZ, UR7, URZ, UP0, !UPT ;  /* 0x000000073f097290 */ /* 0x000fe400087fe43f */
[----:B------:R-:W-:-:S02]  /*0160*/  UIADD3.X UR11, URZ, UR7, URZ, UP1, !UPT ;  /* 0x000000073f0b7290 */ /* 0x000fc40008ffe43f */
[----:B------:R-:W-:-:S05]  /*0170*/  UIADD3.X UR7, URZ, UR7, URZ, UP2, !UPT ;  /* 0x000000073f077290 */ /* 0x000fca00097fe43f */
[----:B------:R1:W-:Y:S02]  /*0180*/  UTMACCTL.PF [UR8] ;  /* 0x00000000080079b9 */ /* 0x0003e40008040000 */
[----:B------:R1:W-:Y:S02]  /*0190*/  UTMACCTL.PF [UR10] ;  /* 0x000000000a0079b9 */ /* 0x0003e40008040000 */
[----:B------:R1:W-:Y:S02]  /*01a0*/  UTMACCTL.PF [UR6] ;  /* 0x00000000060079b9 */ /* 0x0003e40008040000 */
[----:B-1----:R-:W-:Y:S01]  /*01b0*/  NOP ;  /* 0x0000000000007918 */ /* 0x002fe20000000000 */
.L_x_1:
[----:B------:R-:W-:Y:S05]  /*01c0*/  BSYNC B0 ;  /* 0x0000000000007941 */ /* 0x000fea0003800000 */
.L_x_0:
[----:B------:R-:W1:Y:S01]  /*01d0*/  SHFL.IDX PT, R4, R0, RZ, 0x1f ;  /* 0x00001fff00047589 */ /* 0x000e6200000e0000 */
[----:B--2---:R-:W-:Y:S01]  /*01e0*/  R2UR UR48, R3 ;  /* 0x00000000033072ca */ /* 0x004fe200000e0000 */
[----:B------:R-:W-:Y:S02]  /*01f0*/  UISETP.NE.AND UP0, UPT, UR5, 0x1, UPT ;  /* 0x000000010500788c */ /* 0x000fe4000bf05270 */
[----:B------:R-:W-:-:S10]  /*0200*/  UISETP.NE.AND UP1, UPT, UR5, 0x2, UPT ;  /* 0x000000020500788c */ /* 0x000fd4000bf25270 */
[----:B------:R-:W-:Y:S02]  /*0210*/  UIADD3 UR10, UR48, -0x1, URZ ;  /* 0xffffffff300a7890 */ /* 0x000fe4000fffe03f */
[----:B------:R-:W-:Y:S02]  /*0220*/  UISETP.EQ.AND UP2, UPT, UR48, URZ, !UP0 ;  /* 0x0000003f3000728c */ /* 0x000fe4000c742270 */
[----:B------:R-:W-:Y:S02]  /*0230*/  UISETP.EQ.AND UP3, UPT, UR48, URZ, !UP1 ;  /* 0x0000003f3000728c */ /* 0x000fe4000cf62270 */
[----:B------:R-:W-:Y:S02]  /*0240*/  UISETP.GE.U32.AND UP4, UPT, UR10, 0x4, UPT ;  /* 0x000000040a00788c */ /* 0x000fe4000bf86070 */
[----:B------:R-:W-:Y:S01]  /*0250*/  USEL UR47, URZ, 0x1, !UP2 ;  /* 0x000000013f2f7887 */ /* 0x000fe2000d000000 */
[----:B-1----:R-:W-:Y:S01]  /*0260*/  ISETP.NE.AND P0, PT, R4, RZ, PT ;  /* 0x000000ff0400720c */ /* 0x002fe20003f05270 */
[----:B------:R-:W-:Y:S01]  /*0270*/  USEL UR46, URZ, 0x1, !UP3 ;  /* 0x000000013f2e7887 */ /* 0x000fe2000d800000 */
[----:B------:R-:W-:Y:S01]  /*0280*/  IMAD.U32 R4, RZ, RZ, UR5 ;  /* 0x00000005ff047e24 */ /* 0x000fe2000f8e00ff */
[----:B------:R-:W-:-:S02]  /*0290*/  USEL UR47, UR47, 0x2, UP4 ;  /* 0x000000022f2f7887 */ /* 0x000fc4000a000000 */
[----:B------:R-:W-:-:S08]  /*02a0*/  USEL UR46, UR46, 0x2, UP4 ;  /* 0x000000022e2e7887 */ /* 0x000fd0000a000000 */
[----:B------:R-:W-:Y:S05]  /*02b0*/  @P0 BRA `(.L_x_2) ;  /* 0x0000000000480947 */ /* 0x000fea0003800000 */
[----:B------:R-:W1:Y:S01]  /*02c0*/  S2UR UR8, SR_CgaCtaId ;  /* 0x00000000000879c3 */ /* 0x000e620000008800 */
[----:B------:R-:W-:Y:S01]  /*02d0*/  UMOV UR4, 0x400 ;  /* 0x0000040000047882 */ /* 0x000fe20000000000 */
[----:B------:R-:W-:Y:S01]  /*02e0*/  UMOV UR5, 0x1 ;  /* 0x0000000100057882 */ /* 0x000fe20000000000 */
[----:B------:R-:W-:Y:S01]  /*02f0*/  UMOV UR6, 0x80 ;  /* 0x0000008000067882 */ /* 0x000fe20000000000 */
[----:B------:R-:W-:Y:S01]  /*0300*/  ELECT P0, URZ, PT ;  /* 0x00000000003f782f */ /* 0x000fe20003800000 */
[----:B------:R-:W-:-:S04]  /*0310*/  UIADD3 UR6, -UR6, 0x100000, URZ ;  /* 0x0010000006067890 */ /* 0x000fc8000fffe13f */
[----:B------:R-:W-:Y:S02]  /*0320*/  USHF.L.U32 UR7, UR6, 0xb, URZ ;  /* 0x0000000b06077899 */ /* 0x000fe4000800063f */
[----:B------:R-:W-:Y:S02]  /*0330*/  USHF.L.U32 UR6, UR6, 0x1, URZ ;  /* 0x0000000106067899 */ /* 0x000fe4000800063f */
[----:B-1----:R-:W-:Y:S02]  /*0340*/  ULEA UR8, UR8, UR4, 0x18 ;  /* 0x0000000408087291 */ /* 0x002fe4000f8ec03f */
[----:B------:R-:W-:-:S04]  /*0350*/  UIADD3 UR4, -UR5, 0x100000, URZ ;  /* 0x0010000005047890 */ /* 0x000fc8000fffe13f */
[----:B------:R-:W-:Y:S02]  /*0360*/  USHF.L.U32 UR5, UR4, 0xb, URZ ;  /* 0x0000000b04057899 */ /* 0x000fe4000800063f */
[----:B------:R-:W-:Y:S01]  /*0370*/  USHF.L.U32 UR4, UR4, 0x1, URZ ;  /* 0x0000000104047899 */ /* 0x000fe2000800063f */
[----:B------:R-:W1:Y:S11]  /*0380*/  FENCE.VIEW.ASYNC.S ;  /* 0x00000000000073c6 */ /* 0x000e760000000000 */
[----:B-1----:R1:W2:Y:S01]  /*0390*/  SYNCS.EXCH.64 URZ, [UR8+0x20250], UR4 ;  /* 0x02025004083f75b2 */ /* 0x0022a20008000100 */
[----:B------:R1:W3:Y:S01]  /*03a0*/  SYNCS.EXCH.64 URZ, [UR8+0x20260], UR6 ;  /* 0x02026006083f75b2 */ /* 0x0002e20008000100 */
[----:B------:R1:W4:Y:S01]  /*03b0*/  SYNCS.EXCH.64 URZ, [UR8+0x20258], UR4 ;  /* 0x02025804083f75b2 */ /* 0x0003220008000100 */
[----:B------:R1:W1:Y:S01]  /*03c0*/  SYNCS.EXCH.64 URZ, [UR8+0x20268], UR6 ;  /* 0x02026806083f75b2 */ /* 0x0002620008000100 */
[----:B------:R-:W-:Y:S01]  /*03d0*/  NOP ;  /* 0x0000000000007918 */ /* 0x000fe20000000000 */
.L_x_2:
[----:B------:R-:W5:Y:S01]  /*03e0*/  SHFL.IDX PT, R3, R0, RZ, 0x1f ;  /* 0x00001fff00037589 */ /* 0x000f6200000e0000 */
[----:B------:R-:W-:Y:S01]  /*03f0*/  NOP ;  /* 0x0000000000007918 */ /* 0x000fe20000000000 */
[----:B-----5:R-:W-:-:S13]  /*0400*/  ISETP.NE.AND P0, PT, R3, RZ, PT ;  /* 0x000000ff0300720c */ /* 0x020fda0003f05270 */
[----:B------:R-:W-:Y:S05]  /*0410*/  @P0 BRA `(.L_x_3) ;  /* 0x0000000000600947 */ /* 0x000fea0003800000 */
[----:B-1----:R-:W1:Y:S01]  /*0420*/  S2UR UR5, SR_CgaCtaId ;  /* 0x00000000000579c3 */ /* 0x002e620000008800 */
[----:B------:R-:W-:Y:S01]  /*0430*/  UMOV UR4, 0x400 ;  /* 0x0000040000047882 */ /* 0x000fe20000000000 */
[----:B------:R-:W-:Y:S01]  /*0440*/  UMOV UR6, 0x1 ;  /* 0x0000000100067882 */ /* 0x000fe20000000000 */
[----:B------:R-:W-:Y:S01]  /*0450*/  UMOV UR9, 0x100 ;  /* 0x0000010000097882 */ /* 0x000fe20000000000 */
[----:B------:R-:W-:-:S04]  /*0460*/  UIADD3 UR6, -UR6, 0x100000, URZ ;  /* 0x0010000006067890 */ /* 0x000fc8000fffe13f */
[----:B------:R-:W-:Y:S02]  /*0470*/  USHF.L.U32 UR7, UR6, 0xb, URZ ;  /* 0x0000000b06077899 */ /* 0x000fe4000800063f */
[----:B------:R-:W-:Y:S01]  /*0480*/  USHF.L.U32 UR6, UR6, 0x1, URZ ;  /* 0x0000000106067899 */ /* 0x000fe2000800063f */
[----:B------:R-:W-:Y:S01]  /*0490*/  ELECT P0, URZ, PT ;  /* 0x00000000003f782f */ /* 0x000fe20003800000 */
[----:B-1----:R-:W-:Y:S02]  /*04a0*/  ULEA UR8, UR5, UR4, 0x18 ;  /* 0x0000000405087291 */ /* 0x002fe4000f8ec03f */
[----:B------:R-:W-:-:S04]  /*04b0*/  UIADD3 UR4, -UR9, 0x100000, URZ ;  /* 0x0010000009047890 */ /* 0x000fc8000fffe13f */
[----:B------:R-:W-:Y:S02]  /*04c0*/  USHF.L.U32 UR5, UR4, 0xb, URZ ;  /* 0x0000000b04057899 */ /* 0x000fe4000800063f */
[----:B------:R-:W-:Y:S01]  /*04d0*/  USHF.L.U32 UR4, UR4, 0x1, URZ ;  /* 0x0000000104047899 */ /* 0x000fe2000800063f */
[----:B------:R-:W1:Y:S03]  /*04e0*/  FENCE.VIEW.ASYNC.S ;  /* 0x00000000000073c6 */ /* 0x000e660000000000 */
[----:B-1----:R1:W1:Y:S08]  /*04f0*/  SYNCS.EXCH.64 URZ, [UR8+0x20200], UR6 ;  /* 0x02020006083f75b2 */ /* 0x0022700008000100 */
[----:B------:R1:W1:Y:S01]  /*0500*/  SYNCS.EXCH.64 URZ, [UR8+0x20228], UR4 ;  /* 0x02022804083f75b2 */ /* 0x0002620008000100 */
        /* <DEDUP_REMOVED lines=8> */
[----:B------:R-:W-:Y:S01]  /*0590*/  NOP ;  /* 0x0000000000007918 */ /* 0x000fe20000000000 */
.L_x_3:
        /* <DEDUP_REMOVED lines=21> */
[----:B------:R-:W-:Y:S01]  /*06f0*/  NOP ;  /* 0x0000000000007918 */ /* 0x000fe20000000000 */
.L_x_4:
[----:B------:R-:W5:Y:S01]  /*0700*/  SHFL.IDX PT, R3, R0, RZ, 0x1f ;  /* 0x00001fff00037589 */ /* 0x000f6200000e0000 */
[----:B------:R-:W-:Y:S01]  /*0710*/  ELECT P0, URZ, PT ;  /* 0x00000000003f782f */ /* 0x000fe20003800000 */
[----:B------:R-:W-:Y:S01]  /*0720*/  NOP ;  /* 0x0000000000007918 */ /* 0x000fe20000000000 */
[----:B-1----:R-:W-:Y:S02]  /*0730*/  UMOV UR4, 0x80 ;  /* 0x0000008000047882 */ /* 0x002fe40000000000 */
[C---:B-----5:R-:W-:Y:S02]  /*0740*/  ISETP.NE.OR P0, PT, R3.reuse, RZ, !P0 ;  /* 0x000000ff0300720c */ /* 0x060fe40004705670 */
[----:B------:R-:W-:-:S11]  /*0750*/  ISETP.NE.AND P3, PT, R3, RZ, PT ;  /* 0x000000ff0300720c */ /* 0x000fd60003f65270 */
[----:B------:R-:W-:Y:S01]  /*0760*/  VOTEU.ALL UP2, P0 ;  /* 0x00000000003f7886 */ /* 0x000fe20000040000 */
[----:B------:R-:W-:Y:S01]  /*0770*/  VOTEU.ALL UP3, P0 ;  /* 0x00000000003f7886 */ /* 0x000fe20000060000 */
[----:B------:R-:W-:Y:S01]  /*0780*/  VOTEU.ALL UP4, P0 ;  /* 0x00000000003f7886 */ /* 0x000fe20000080000 */
[----:B------:R-:W-:Y:S02]  /*0790*/  VOTEU.ALL UP5, P0 ;  /* 0x00000000003f7886 */ /* 0x000fe400000a0000 */
[----:B------:R-:W1:Y:S01]  /*07a0*/  @!UP2 S2UR UR7, SR_CgaCtaId ;  /* 0x000000000007a9c3 */ /* 0x000e620000008800 */
[----:B------:R-:W-:Y:S01]  /*07b0*/  @!UP2 UMOV UR6, 0x400 ;  /* 0x000004000006a882 */ /* 0x000fe20000000000 */
[----:B------:R-:W-:-:S04]  /*07c0*/  @!UP2 UIADD3 UR4, -UR4, 0x100000, URZ ;  /* 0x001000000404a890 */ /* 0x000fc8000fffe13f */
[----:B------:R-:W-:Y:S02]  /*07d0*/  @!UP2 USHF.L.U32 UR5, UR4, 0xb, URZ ;  /* 0x0000000b0405a899 */ /* 0x000fe4000800063f */
[----:B------:R-:W-:Y:S02]  /*07e0*/  @!UP2 USHF.L.U32 UR4, UR4, 0x1, URZ ;  /* 0x000000010404a899 */ /* 0x000fe4000800063f */
[----:B-1----:R-:W-:Y:S01]  /*07f0*/  @!UP2 ULEA UR6, UR7, UR6, 0x18 ;  /* 0x000000060706a291 */ /* 0x002fe2000f8ec03f */
[----:B------:R-:W-:Y:S01]  /*0800*/  VOTEU.ALL UP2, P0 ;  /* 0x00000000003f7886 */ /* 0x000fe20000040000 */
[----:B------:R-:W1:Y:S10]  /*0810*/  FENCE.VIEW.ASYNC.S ;  /* 0x00000000000073c6 */ /* 0x000e740000000000 */
[----:B-1----:R1:W1:Y:S01]  /*0820*/  @!UP2 SYNCS.EXCH.64 URZ, [UR6+0x20290], UR4 ;  /* 0x02029004063fa5b2 */ /* 0x0022620008000100 */
[----:B------:R1:W1:Y:S01]  /*0830*/  @!UP3 SYNCS.EXCH.64 URZ, [UR6+0x20298], UR4 ;  /* 0x02029804063fb5b2 */ /* 0x0002620008000100 */
[----:B------:R1:W1:Y:S01]  /*0840*/  @!UP4 SYNCS.EXCH.64 URZ, [UR6+0x202a0], UR4 ;  /* 0x0202a004063fc5b2 */ /* 0x0002620008000100 */
[----:B------:R1:W1:Y:S01]  /*0850*/  @!UP5 SYNCS.EXCH.64 URZ, [UR6+0x202a8], UR4 ;  /* 0x0202a804063fd5b2 */ /* 0x0002620008000100 */
[----:B------:R-:W-:Y:S01]  /*0860*/  NOP ;  /* 0x0000000000007918 */ /* 0x000fe20000000000 */
[----:B------:R-:W-:Y:S05]  /*0870*/  @P3 BRA `(.L_x_5) ;  /* 0x0000000000583947 */ /* 0x000fea0003800000 */
[----:B-1----:R-:W1:Y:S01]  /*0880*/  S2UR UR5, SR_CgaCtaId ;  /* 0x00000000000579c3 */ /* 0x002e620000008800 */
[----:B------:R-:W-:Y:S01]  /*0890*/  UMOV UR4, 0x400 ;  /* 0x0000040000047882 */ /* 0x000fe20000000000 */
[----:B------:R-:W-:Y:S01]  /*08a0*/  UMOV UR6, 0x20 ;  /* 0x0000002000067882 */ /* 0x000fe20000000000 */
[----:B------:R-:W-:Y:S01]  /*08b0*/  UMOV UR7, 0x80 ;  /* 0x0000008000077882 */ /* 0x000fe20000000000 */
[----:B------:R-:W-:Y:S01]  /*08c0*/  ELECT P0, URZ, PT ;  /* 0x00000000003f782f */ /* 0x000fe20003800000 */
[----:B-1----:R-:W-:Y:S02]  /*08d0*/  ULEA UR8, UR5, UR4, 0x18 ;  /* 0x0000000405087291 */ /* 0x002fe4000f8ec03f */
[----:B------:R-:W-:-:S04]  /*08e0*/  UIADD3 UR4, -UR6, 0x100000, URZ ;  /* 0x0010000006047890 */ /* 0x000fc8000fffe13f */
[----:B------:R-:W-:Y:S02]  /*08f0*/  USHF.L.U32 UR5, UR4, 0xb, URZ ;  /* 0x0000000b04057899 */ /* 0x000fe4000800063f */
[----:B------:R-:W-:Y:S02]  /*0900*/  USHF.L.U32 UR4, UR4, 0x1, URZ ;  /* 0x0000000104047899 */ /* 0x000fe4000800063f */
        /* <DEDUP_REMOVED lines=13> */
.L_x_5:
[----:B------:R-:W-:Y:S01]  /*09e0*/  VOTEU.ANY UP2, P2 ;  /* 0x00000000003f7886 */ /* 0x000fe20001040100 */
[----:B-1----:R-:W-:Y:S01]  /*09f0*/  UMOV UR4, 0x40 ;  /* 0x0000004000047882 */ /* 0x002fe20000000000 */
[----:B------:R-:W-:Y:S01]  /*0a00*/  ISETP.NE.AND P3, PT, RZ, UR48, PT ;  /* 0x00000030ff007c0c */ /* 0x000fe2000bf65270 */
[----:B------:R-:W-:Y:S01]  /*0a10*/  NOP ;  /* 0x0000000000007918 */ /* 0x000fe20000000000 */
[----:B------:R-:W-:Y:S01]  /*0a20*/  ISETP.EQ.AND P0, PT, R4, 0x2, P1 ;  /* 0x000000020400780c */ /* 0x000fe20000f02270 */
[----:B------:R-:W1:Y:S01]  /*0a30*/  @UP2 S2UR UR7, SR_CgaCtaId ;  /* 0x00000000000729c3 */ /* 0x000e620000008800 */
[----:B------:R-:W-:Y:S01]  /*0a40*/  @UP2 UMOV UR6, 0x400 ;  /* 0x0000040000062882 */ /* 0x000fe20000000000 */
[----:B------:R-:W-:-:S04]  /*0a50*/  @UP2 UIADD3 UR4, -UR4, 0x100000, URZ ;  /* 0x0010000004042890 */ /* 0x000fc8000fffe13f */
[----:B------:R-:W-:Y:S02]  /*0a60*/  @UP2 USHF.L.U32 UR5, UR4, 0xb, URZ ;  /* 0x0000000b04052899 */ /* 0x000fe4000800063f */
[----:B------:R-:W-:Y:S02]  /*0a70*/  @UP2 USHF.L.U32 UR4, UR4, 0x1, URZ ;  /* 0x0000000104042899 */ /* 0x000fe4000800063f */
[----:B-1----:R-:W-:Y:S01]  /*0a80*/  @UP2 ULEA UR6, UR7, UR6, 0x18 ;  /* 0x0000000607062291 */ /* 0x002fe2000f8ec03f */
[----:B------:R-:W-:Y:S01]  /*0a90*/  VOTEU.ANY UP2, P2 ;  /* 0x00000000003f7886 */ /* 0x000fe20001040100 */
[----:B------:R-:W-:Y:S01]  /*0aa0*/  ISETP.EQ.AND P2, PT, R4, 0x1, P1 ;  /* 0x000000010400780c */ /* 0x000fe20000f42270 */
[----:B------:R-:W1:Y:S09]  /*0ab0*/  FENCE.VIEW.ASYNC.S ;  /* 0x00000000000073c6 */ /* 0x000e720000000000 */
[----:B-1----:R1:W2:Y:S01]  /*0ac0*/  @UP2 SYNCS.EXCH.64 URZ, [UR6+0x202b0], UR4 ;  /* 0x0202b004063f25b2 */ /* 0x0022a20008000100 */
[----:B------:R-:W-:Y:S01]  /*0ad0*/  NOP ;  /* 0x0000000000007918 */ /* 0x000fe20000000000 */
[----:B--234-:R-:W-:Y:S06]  /*0ae0*/  BAR.SYNC.DEFER_BLOCKING 0x0 ;  /* 0x0000000000007b1d */ /* 0x01cfec0000010000 */
[----:B------:R-:W-:Y:S05]  /*0af0*/  @!P3 BRA `(.L_x_6) ;  /* 0x000000d4006cb947 */ /* 0x000fea0003800000 */
[----:B------:R-:W-:-:S06]  /*0b00*/  UISETP.GT.U32.AND UP0, UPT, UR10, 0x3, UPT ;  /* 0x000000030a00788c */ /* 0x000fcc000bf04070 */
[----:B------:R-:W-:-:S13]  /*0b10*/  PLOP3.LUT P0, PT, PT, PT, UP0, 0x80, 0x0 ;  /* 0x000000000000781c */ /* 0x000fda0003f0f008 */
[----:B-1----:R-:W-:Y:S05]  /*0b20*/  @P0 EXIT ;  /* 0x000000000000094d */ /* 0x002fea0003800000 */
.L_x_7:
[----:B------:R-:W-:-:S08]  /*0b30*/  NOP ;  /* 0x0000000000007918 */ /* 0x000fd00000000000 */
[----:B------:R-:W1:Y:S02]  /*0b40*/  USETMAXREG.TRY_ALLOC.CTAPOOL UP0, 0xf0 ;  /* 0x000000f0000079c8 */ /* 0x000e640008000600 */
[----:B-1----:R-:W-:-:S13]  /*0b50*/  PLOP3.LUT P0, PT, PT, PT, UP0, 0x80, 0x0 ;  /* 0x000000000000781c */ /* 0x002fda0003f0f008 */
[----:B------:R-:W-:Y:S05]  /*0b60*/  @!P0 BRA `(.L_x_7) ;  /* 0xfffffffc00f08947 */ /* 0x000fea000383ffff */
[----:B------:R-:W-:Y:S02]  /*0b70*/  ULDC UR4, c[0x0][0xa00] ;  /* 0x0002800000047ab9 */ /* 0x000fe40000000800 */
[----:B------:R-:W-:-:S13]  /*0b80*/  ISETP.GE.AND P0, PT, R17, UR4, PT ;  /* 0x0000000411007c0c */ /* 0x000fda000bf06270 */
[----:B------:R-:W-:Y:S05]  /*0b90*/  @P0 EXIT ;  /* 0x000000000000094d */ /* 0x000fea0003800000 */
[----:B------:R-:W-:Y:S01]  /*0ba0*/  SHF.R.S32.HI R3, RZ, 0x1f, R2 ;  /* 0x0000001fff037819 */ /* 0x000fe20000011402 */
[----:B------:R-:W1:Y:S01]  /*0bb0*/  S2UR UR4, SR_CgaCtaId ;  /* 0x00000000000479c3 */ /* 0x000e620000008800 */
[----:B------:R-:W-:Y:S01]  /*0bc0*/  UMOV UR37, 0x400 ;  /* 0x0000040000257882 */ /* 0x000fe20000000000 */
[----:B------:R-:W-:Y:S01]  /*0bd0*/  UISETP.NE.AND UP0, UPT, UR48, 0x1, UPT ;  /* 0x000000013000788c */ /* 0x000fe2000bf05270 */
[-C--:B------:R-:W-:Y:S01]  /*0be0*/  LEA.HI R3, R3, R2.reuse, RZ, 0x7 ;  /* 0x0000000203037211 */ /* 0x080fe200078f38ff */
[----:B------:R-:W-:Y:S01]  /*0bf0*/  IMAD.MOV.U32 R19, RZ, RZ, RZ ;  /* 0x000000ffff137224 */ /* 0x000fe200078e00ff */
[----:B------:R-:W-:Y:S02]  /*0c00*/  ULOP3.LUT UR45, UR47, 0x1, URZ, 0xfc, !UPT ;  /* 0x000000012f2d7892 */ /* 0x000fe4000f8efc3f */
[----:B------:R-:W-:Y:S01]  /*0c10*/  LOP3.LUT R3, R3, 0xffffff80, RZ, 0xc0, !PT ;  /* 0xffffff8003037812 */ /* 0x000fe200078ec0ff */
[----:B------:R-:W-:Y:S02]  /*0c20*/  UP2UR UR5, UPR, URZ, 0x1 ;  /* 0x000000013f057883 */ /* 0x000fe40008000000 */
[----:B------:R-:W-:Y:S01]  /*0c30*/  USEL UR6, URZ, 0x1, UP0 ;  /* 0x000000013f067887 */ /* 0x000fe20008000000 */
[----:B------:R-:W-:Y:S01]  /*0c40*/  IADD3 R3, -R3, R2, RZ ;  /* 0x0000000203037210 */ /* 0x000fe20007ffe1ff */
[----:B------:R-:W-:Y:S01]  /*0c50*/  ULDC.64 UR50, c[0x0][0x198] ;  /* 0x0000660000327ab9 */ /* 0x000fe20000000a00 */
[----:B------:R-:W-:Y:S01]  /*0c60*/  UMOV UR43, URZ ;  /* 0x0000003f002b7c82 */ /* 0x000fe20008000000 */
[----:B------:R-:W-:Y:S01]  /*0c70*/  UMOV UR42, URZ ;  /* 0x0000003f002a7c82 */ /* 0x000fe20008000000 */
[----:B------:R-:W-:Y:S01]  /*0c80*/  SHF.R.S32.HI R0, RZ, 0x1f, R3 ;  /* 0x0000001fff007819 */ /* 0x000fe20000011403 */
[----:B------:R-:W-:Y:S01]  /*0c90*/  IMAD.U32 R22, RZ, RZ, UR6 ;  /* 0x00000006ff167e24 */ /* 0x000fe2000f8e00ff */
[----:B------:R-:W-:Y:S01]  /*0ca0*/  UMOV UR49, URZ ;  /* 0x0000003f00317c82 */ /* 0x000fe20008000000 */
[----:B------:R-:W-:Y:S01]  /*0cb0*/  ULDC.64 UR52, c[0x0][0x208] ;  /* 0x0000820000347ab9 */ /* 0x000fe20000000a00 */
[----:B------:R-:W-:-:S02]  /*0cc0*/  LEA.HI R4, R0, R3, RZ, 0x2 ;  /* 0x0000000300047211 */ /* 0x000fc400078f10ff */
[----:B------:R-:W-:Y:S02]  /*0cd0*/  LEA.HI R0, R0, R3, RZ, 0x5 ;  /* 0x0000000300007211 */ /* 0x000fe400078f28ff */
[--C-:B------:R-:W-:Y:S01]  /*0ce0*/  SHF.R.S32.HI R5, RZ, 0x2, R4.reuse ;  /* 0x00000002ff057819 */ /* 0x100fe20000011404 */
[----:B-1----:R-:W-:Y:S01]  /*0cf0*/  ULEA UR37, UR4, UR37, 0x18 ;  /* 0x0000002504257291 */ /* 0x002fe2000f8ec03f */
[----:B------:R-:W-:Y:S02]  /*0d00*/  SHF.R.S32.HI R6, RZ, 0x1f, R4 ;  /* 0x0000001fff067819 */ /* 0x000fe40000011404 */
[----:B------:R-:W-:Y:S01]  /*0d10*/  LOP3.LUT R4, R4, 0x7ffffffc, RZ, 0xc0, !PT ;  /* 0x7ffffffc04047812 */ /* 0x000fe200078ec0ff */
[----:B------:R-:W-:Y:S01]  /*0d20*/  UIADD3 UR4, UR37, 0x5000, URZ ;  /* 0x0000500025047890 */ /* 0x000fe2000fffe03f */
[----:B------:R-:W-:Y:S01]  /*0d30*/  LEA.HI R6, R6, R5, RZ, 0x3 ;  /* 0x0000000506067211 */ /* 0x000fe200078f18ff */
[----:B------:R-:W-:Y:S01]  /*0d40*/  USHF.R.U32.HI UR5, URZ, 0x4, UR37 ;  /* 0x000000043f057899 */ /* 0x000fe20008011625 */
[----:B------:R-:W-:Y:S01]  /*0d50*/  SHF.R.S32.HI R0, RZ, 0x5, R0 ;  /* 0x00000005ff007819 */ /* 0x000fe20000011400 */
[----:B------:R-:W-:Y:S01]  /*0d60*/  USHF.R.U32.HI UR4, URZ, 0x4, UR4 ;  /* 0x000000043f047899 */ /* 0x000fe20008011604 */
[----:B------:R-:W-:Y:S01]  /*0d70*/  LOP3.LUT R6, R6, 0xfffffff8, RZ, 0xc0, !PT ;  /* 0xfffffff806067812 */ /* 0x000fe200078ec0ff */
[----:B------:R-:W-:Y:S01]  /*0d80*/  IMAD.IADD R4, R3, 0x1, -R4 ;  /* 0x0000000103047824 */ /* 0x000fe200078e0a04 */
[----:B------:R-:W-:-:S02]  /*0d90*/  ULOP3.LUT UR5, UR5, 0x3fff, URZ, 0xc0, !UPT ;  /* 0x00003fff05057892 */ /* 0x000fc4000f8ec03f */
[----:B------:R-:W-:Y:S01]  /*0da0*/  ULOP3.LUT UR44, UR4, 0x3fff, URZ, 0xc0, !UPT ;  /* 0x00003fff042c7892 */ /* 0x000fe2000f8ec03f */
[----:B------:R-:W-:Y:S01]  /*0db0*/  IMAD.IADD R23, R5, 0x1, -R6 ;  /* 0x0000000105177824 */ /* 0x000fe200078e0a06 */
[----:B------:R-:W-:Y:S01]  /*0dc0*/  SHF.L.U32 R128, R4, 0x1, RZ ;  /* 0x0000000104807819 */ /* 0x000fe200000006ff */
[----:B------:R-:W-:Y:S02]  /*0dd0*/  ULOP3.LUT UR39, UR5, 0x10000, URZ, 0xfc, !UPT ;  /* 0x0001000005277892 */ /* 0x000fe4000f8efc3f */
[----:B------:R-:W-:Y:S01]  /*0de0*/  ULOP3.LUT UR38, UR44, 0x10000, URZ, 0xfc, !UPT ;  /* 0x000100002c267892 */ /* 0x000fe2000f8efc3f */
[----:B------:R-:W-:-:S11]  /*0df0*/  LEA R23, R0, R23, 0x4 ;  /* 0x0000001700177211 */ /* 0x000fd600078e20ff */
.L_x_81:
[----:B------:R-:W-:Y:S01]  /*0e00*/  ULDC UR8, c[0x0][0xa04] ;  /* 0x0002810000087ab9 */ /* 0x000fe20000000800 */
[----:B------:R-:W-:Y:S01]  /*0e10*/  R2UR UR41, R17 ;  /* 0x00000000112972ca */ /* 0x000fe200000e0000 */
[----:B------:R-:W-:Y:S01]  /*0e20*/  UISETP.NE.AND UP0, UPT, UR8, 0x1, UPT ;  /* 0x000000010800788c */ /* 0x000fe2000bf05270 */
[----:B------:R-:W-:Y:S01]  /*0e30*/  ULDC UR4, c[0x0][0xa10] ;  /* 0x0002840000047ab9 */ /* 0x000fe20000000800 */
[----:B------:R-:W-:Y:S01]  /*0e40*/  ULDC UR36, c[0x0][0xa1c] ;  /* 0x0002870000247ab9 */ /* 0x000fe20000000800 */
[----:B------:R-:W-:Y:S02]  /*0e50*/  UISETP.NE.AND UP1, UPT, UR4, 0x1, UPT ;  /* 0x000000010400788c */ /* 0x000fe4000bf25270 */
[----:B------:R-:W-:-:S06]  /*0e60*/  UISETP.NE.AND UP2, UPT, UR48, 0x1, UPT ;  /* 0x000000013000788c */ /* 0x000fcc000bf45270 */
[----:B------:R-:W-:Y:S01]  /*0e70*/  @UP0 ULDC.64 UR6, c[0x0][0xa08] ;  /* 0x0002820000060ab9 */ /* 0x000fe20000000a00 */
[----:B------:R-:W-:Y:S01]  /*0e80*/  PLOP3.LUT P0, PT, PT, PT, UP2, 0x80, 0x0 ;  /* 0x000000000000781c */ /* 0x000fe20003f0f028 */
[----:B------:R-:W-:-:S03]  /*0e90*/  UIMAD.WIDE.U32 UR4, UR41, UR6, URZ ;  /* 0x00000006290472a5 */ /* 0x000fc6000f8e003f */
[----:B------:R-:W-:Y:S01]  /*0ea0*/  @UP1 ULDC UR6, c[0x0][0xa18] ;  /* 0x0002860000061ab9 */ /* 0x000fe20000000800 */
[----:B------:R-:W-:Y:S02]  /*0eb0*/  @UP0 USHF.R.U32.HI UR41, URZ, UR7, UR5 ;  /* 0x000000073f290299 */ /* 0x000fe40008011605 */
[----:B------:R-:W-:Y:S01]  /*0ec0*/  UISETP.NE.AND UP0, UPT, UR36, 0x1, UPT ;  /* 0x000000012400788c */ /* 0x000fe2000bf05270 */
[----:B------:R-:W-:Y:S02]  /*0ed0*/  @UP1 ULDC UR4, c[0x0][0xa14] ;  /* 0x0002850000041ab9 */ /* 0x000fe40000000800 */
[----:B------:R-:W-:Y:S02]  /*0ee0*/  UIMAD.WIDE.U32 UR4, UR41, UR4, URZ ;  /* 0x00000004290472a5 */ /* 0x000fe4000f8e003f */
[----:B------:R-:W-:Y:S01]  /*0ef0*/  IMAD R0, RZ, RZ, -UR41 ;  /* 0x80000029ff007e24 */ /* 0x000fe2000f8e02ff */
[----:B------:R-:W-:Y:S01]  /*0f00*/  UMOV UR40, UR41 ;  /* 0x0000002900287c82 */ /* 0x000fe20008000000 */
[----:B------:R-:W-:-:S02]  /*0f10*/  @UP1 USHF.R.U32.HI UR40, URZ, UR6, UR5 ;  /* 0x000000063f281299 */ /* 0x000fc40008011605 */
[----:B------:R-:W-:Y:S02]  /*0f20*/  IMAD R0, R0, UR8, R17 ;  /* 0x0000000800007c24 */ /* 0x000fe4000f8e0211 */
[----:B------:R-:W-:Y:S02]  /*0f30*/  @UP0 ULDC.64 UR6, c[0x0][0xa20] ;  /* 0x0002880000060ab9 */ /* 0x000fe40000000a00 */
[----:B------:R-:W-:-:S03]  /*0f40*/  UIMAD.WIDE.U32 UR4, UR40, UR6, URZ ;  /* 0x00000006280472a5 */ /* 0x000fc6000f8e003f */
[----:B------:R-:W-:Y:S01]  /*0f50*/  UMOV UR6, UR40 ;  /* 0x0000002800067c82 */ /* 0x000fe20008000000 */
[----:B------:R-:W-:-:S04]  /*0f60*/  @UP0 USHF.R.U32.HI UR6, URZ, UR7, UR5 ;  /* 0x000000073f060299 */ /* 0x000fc80008011605 */
[----:B------:R-:W-:-:S04]  /*0f70*/  UIADD3 UR4, -UR6, URZ, URZ ;  /* 0x0000003f06047290 */ /* 0x000fc8000fffe13f */
[----:B------:R-:W-:Y:S01]  /*0f80*/  UIMAD UR36, UR36, UR4, UR40 ;  /* 0x00000004242472a4 */ /* 0x000fe2000f8e0228 */
[----:B--234-:R-:W-:Y:S11]  /*0f90*/  @!P0 BRA `(.L_x_8) ;  /* 0x0000000000688947 */ /* 0x01cff60003800000 */
[----:B------:R-:W-:-:S06]  /*0fa0*/  UISETP.NE.AND UP0, UPT, UR48, 0x2, UPT ;  /* 0x000000023000788c */ /* 0x000fcc000bf05270 */
[----:B------:R-:W-:-:S13]  /*0fb0*/  PLOP3.LUT P1, PT, PT, PT, UP0, 0x80, 0x0 ;  /* 0x000000000000781c */ /* 0x000fda0003f2f008 */
[----:B------:R-:W-:Y:S05]  /*0fc0*/  @!P1 BRA `(.L_x_9) ;  /* 0x0000000000449947 */ /* 0x000fea0003800000 */
[----:B------:R-:W-:-:S06]  /*0fd0*/  UISETP.NE.AND UP0, UPT, UR48, 0x3, UPT ;  /* 0x000000033000788c */ /* 0x000fcc000bf05270 */
[----:B------:R-:W-:-:S13]  /*0fe0*/  PLOP3.LUT P1, PT, PT, PT, UP0, 0x80, 0x0 ;  /* 0x000000000000781c */ /* 0x000fda0003f2f008 */
[----:B------:R-:W-:Y:S05]  /*0ff0*/  @!P1 BRA `(.L_x_10) ;  /* 0x0000000000249947 */ /* 0x000fea0003800000 */
[----:B------:R-:W-:-:S06]  /*1000*/  UISETP.NE.AND UP0, UPT, UR48, 0x4, UPT ;  /* 0x000000043000788c */ /* 0x000fcc000bf05270 */
[----:B------:R-:W-:-:S13]  /*1010*/  PLOP3.LUT P1, PT, PT, PT, UP0, 0x80, 0x0 ;  /* 0x000000000000781c */ /* 0x000fda0003f2f008 */
[----:B------:R-:W-:Y:S05]  /*1020*/  @P1 BRA `(.L_x_11) ;  /* 0x0000000000541947 */ /* 0x000fea0003800000 */
[----:B------:R-:W-:Y:S02]  /*1030*/  UIADD3 UR4, UR43, -0x1, URZ ;  /* 0xffffffff2b047890 */ /* 0x000fe4000fffe03f */
[----:B------:R-:W-:Y:S02]  /*1040*/  ULOP3.LUT UR43, UR43, 0x1, URZ, 0xc, !UPT ;  /* 0x000000012b2b7892 */ /* 0x000fe4000f8e0c3f */
[----:B------:R-:W-:-:S04]  /*1050*/  ULOP3.LUT UR4, UR4, 0x2, URZ, 0xc0, !UPT ;  /* 0x0000000204047892 */ /* 0x000fc8000f8ec03f */
[----:B------:R-:W-:-:S04]  /*1060*/  USHF.R.U32.HI UR4, URZ, 0x1, UR4 ;  /* 0x000000013f047899 */ /* 0x000fc80008011604 */
[----:B------:R-:W-:Y:S01]  /*1070*/  ULOP3.LUT UR42, UR42, UR4, URZ, 0x3c, !UPT ;  /* 0x000000042a2a7292 */ /* 0x000fe2000f8e3c3f */
[----:B------:R-:W-:Y:S11]  /*1080*/  BRA `(.L_x_11) ;  /* 0x00000000003c7947 */ /* 0x000ff60003800000 */
.L_x_10:
[----:B------:R-:W-:Y:S02]  /*1090*/  ULOP3.LUT UP0, URZ, UR43, 0x2, URZ, 0xc0, !UPT ;  /* 0x000000022b3f7892 */ /* 0x000fe4000f80c03f */
[----:B------:R-:W-:Y:S02]  /*10a0*/  ULOP3.LUT UR43, UR43, 0x1, URZ, 0xc0, !UPT ;  /* 0x000000012b2b7892 */ /* 0x000fe4000f8ec03f */
[----:B------:R-:W-:-:S04]  /*10b0*/  USEL UR4, URZ, 0x1, UP0 ;  /* 0x000000013f047887 */ /* 0x000fc80008000000 */
[----:B------:R-:W-:Y:S01]  /*10c0*/  ULOP3.LUT UR42, UR42, UR4, URZ, 0x3c, !UPT ;  /* 0x000000042a2a7292 */ /* 0x000fe2000f8e3c3f */
[----:B------:R-:W-:Y:S11]  /*10d0*/  BRA `(.L_x_11) ;  /* 0x0000000000287947 */ /* 0x000ff60003800000 */
.L_x_9:
[----:B------:R-:W-:Y:S02]  /*10e0*/  UIADD3 UR4, UR43, 0x1, URZ ;  /* 0x000000012b047890 */ /* 0x000fe4000fffe03f */
[----:B------:R-:W-:Y:S02]  /*10f0*/  ULOP3.LUT UR43, UR43, 0x1, URZ, 0xc, !UPT ;  /* 0x000000012b2b7892 */ /* 0x000fe4000f8e0c3f */
[----:B------:R-:W-:-:S04]  /*1100*/  UISETP.GT.U32.AND UP0, UPT, UR4, 0x1, UPT ;  /* 0x000000010400788c */ /* 0x000fc8000bf04070 */
[----:B------:R-:W-:-:S04]  /*1110*/  USEL UR4, URZ, 0x1, !UP0 ;  /* 0x000000013f047887 */ /* 0x000fc8000c000000 */
[----:B------:R-:W-:Y:S01]  /*1120*/  ULOP3.LUT UR42, UR42, UR4, URZ, 0x3c, !UPT ;  /* 0x000000042a2a7292 */ /* 0x000fe2000f8e3c3f */
[----:B------:R-:W-:Y:S11]  /*1130*/  BRA `(.L_x_11) ;  /* 0x0000000000107947 */ /* 0x000ff60003800000 */
.L_x_8:
[----:B------:R-:W-:Y:S02]  /*1140*/  UISETP.GT.U32.AND UP0, UPT, UR43, 0x1, UPT ;  /* 0x000000012b00788c */ /* 0x000fe4000bf04070 */
[----:B------:R-:W-:Y:S02]  /*1150*/  ULOP3.LUT UR43, UR43, 0x1, URZ, 0xc0, !UPT ;  /* 0x000000012b2b7892 */ /* 0x000fe4000f8ec03f */
[----:B------:R-:W-:-:S04]  /*1160*/  USEL UR4, URZ, 0x1, !UP0 ;  /* 0x000000013f047887 */ /* 0x000fc8000c000000 */
[----:B------:R-:W-:-:S12]  /*1170*/  ULOP3.LUT UR42, UR42, UR4, URZ, 0x3c, !UPT ;  /* 0x000000042a2a7292 */ /* 0x000fd8000f8e3c3f */
.L_x_11:
[----:B------:R-:W-:Y:S05]  /*1180*/  @!P0 BRA `(.L_x_12) ;  /* 0x0000000000408947 */ /* 0x000fea0003800000 */
[----:B------:R-:W-:-:S06]  /*1190*/  UISETP.NE.AND UP0, UPT, UR48, 0x2, UPT ;  /* 0x000000023000788c */ /* 0x000fcc000bf05270 */
[----:B------:R-:W-:-:S13]  /*11a0*/  PLOP3.LUT P0, PT, PT, PT, UP0, 0x80, 0x0 ;  /* 0x000000000000781c */ /* 0x000fda0003f0f008 */
[----:B------:R-:W-:Y:S05]  /*11b0*/  @!P0 BRA `(.L_x_13) ;  /* 0x00000000002c8947 */ /* 0x000fea0003800000 */
[----:B------:R-:W-:-:S06]  /*11c0*/  UISETP.NE.AND UP0, UPT, UR48, 0x3, UPT ;  /* 0x000000033000788c */ /* 0x000fcc000bf05270 */
[----:B------:R-:W-:-:S13]  /*11d0*/  PLOP3.LUT P0, PT, PT, PT, UP0, 0x80, 0x0 ;  /* 0x000000000000781c */ /* 0x000fda0003f0f008 */
[----:B------:R-:W-:Y:S05]  /*11e0*/  @!P0 BRA `(.L_x_14) ;  /* 0x0000000000188947 */ /* 0x000fea0003800000 */
[----:B------:R-:W-:Y:S01]  /*11f0*/  UISETP.NE.AND UP0, UPT, UR48, 0x4, UPT ;  /* 0x000000043000788c */ /* 0x000fe2000bf05270 */
[----:B------:R-:W-:-:S05]  /*1200*/  IMAD.MOV.U32 R18, RZ, RZ, R0 ;  /* 0x000000ffff127224 */ /* 0x000fca00078e0000 */
[----:B------:R-:W-:-:S13]  /*1210*/  PLOP3.LUT P0, PT, PT, PT, UP0, 0x80, 0x0 ;  /* 0x000000000000781c */ /* 0x000fda0003f0f008 */
[----:B------:R-:W-:Y:S05]  /*1220*/  @P0 BRA `(.L_x_15) ;  /* 0x00000000001c0947 */ /* 0x000fea0003800000 */
[----:B------:R-:W-:Y:S01]  /*1230*/  LEA R18, R0, 0x3, 0x1 ;  /* 0x0000000300127811 */ /* 0x000fe200078e08ff */
[----:B------:R-:W-:Y:S06]  /*1240*/  BRA `(.L_x_15) ;  /* 0x0000000000147947 */ /* 0x000fec0003800000 */
.L_x_14:
[----:B------:R-:W-:Y:S01]  /*1250*/  LEA R18, R0, 0x2, 0x1 ;  /* 0x0000000200127811 */ /* 0x000fe200078e08ff */
[----:B------:R-:W-:Y:S06]  /*1260*/  BRA `(.L_x_15) ;  /* 0x00000000000c7947 */ /* 0x000fec0003800000 */
.L_x_13:
[----:B------:R-:W-:Y:S01]  /*1270*/  LEA R18, R0, 0x1, 0x1 ;  /* 0x0000000100127811 */ /* 0x000fe200078e08ff */
[----:B------:R-:W-:Y:S06]  /*1280*/  BRA `(.L_x_15) ;  /* 0x0000000000047947 */ /* 0x000fec0003800000 */
.L_x_12:
[----:B------:R-:W-:-:S07]  /*1290*/  SHF.L.U32 R18, R0, 0x1, RZ ;  /* 0x0000000100127819 */ /* 0x000fce00000006ff */
.L_x_15:
[----:B------:R-:W-:Y:S01]  /*12a0*/  ULOP3.LUT UR6, UR46, 0x1, URZ, 0xfc, !UPT ;  /* 0x000000012e067892 */ /* 0x000fe2000f8efc3f */
[----:B------:R-:W-:Y:S01]  /*12b0*/  LEA R0, R0, 0xff, 0x7 ;  /* 0x000000ff00007811 */ /* 0x000fe200078e38ff */
[----:B------:R-:W-:Y:S02]  /*12c0*/  ULDC UR4, c[0x0][0x28c] ;  /* 0x0000a30000047ab9 */ /* 0x000fe40000000800 */
[----:B------:R-:W-:Y:S01]  /*12d0*/  UIADD3 UR4, UR4, 0x7f, URZ ;  /* 0x0000007f04047890 */ /* 0x000fe2000fffe03f */
[----:B------:R-:W-:Y:S01]  /*12e0*/  SHF.R.S32.HI R3, RZ, 0x1f, R0 ;  /* 0x0000001fff037819 */ /* 0x000fe20000011400 */
[----:B------:R-:W-:Y:S02]  /*12f0*/  UISETP.NE.AND UP0, UPT, UR6, 0x3, UPT ;  /* 0x000000030600788c */ /* 0x000fe4000bf05270 */
[----:B------:R-:W-:Y:S01]  /*1300*/  USHF.R.S32.HI UR5, URZ, 0x1f, UR4 ;  /* 0x0000001f3f057899 */ /* 0x000fe20008011404 */
[----:B------:R-:W-:-:S03]  /*1310*/  LEA.HI R3, R3, R0, RZ, 0x7 ;  /* 0x0000000003037211 */ /* 0x000fc600078f38ff */
[----:B------:R-:W-:Y:S01]  /*1320*/  PLOP3.LUT P0, PT, PT, PT, UP0, 0x80, 0x0 ;  /* 0x000000000000781c */ /* 0x000fe20003f0f008 */
[----:B------:R-:W-:Y:S01]  /*1330*/  ULEA.HI UR5, UR5, UR4, URZ, 0x7 ;  /* 0x0000000405057291 */ /* 0x000fe2000f8f383f */
[----:B------:R-:W-:-:S03]  /*1340*/  SHF.R.S32.HI R3, RZ, 0x7, R3 ;  /* 0x00000007ff037819 */ /* 0x000fc60000011403 */
[----:B------:R-:W-:-:S06]  /*1350*/  USHF.R.S32.HI UR5, URZ, 0x7, UR5 ;  /* 0x000000073f057899 */ /* 0x000fcc0008011405 */
[----:B------:R-:W-:Y:S02]  /*1360*/  VIMNMX R7, R3, UR5, PT ;  /* 0x0000000503077c48 */ /* 0x000fe4000bfe0100 */
[----:B------:R-:W-:Y:S05]  /*1370*/  @!P0 BRA `(.L_x_16) ;  /* 0x0000000000048947 */ /* 0x000fea0003800000 */
[----:B------:R-:W-:Y:S01]  /*1380*/  BPT.TRAP 0x1 ;  /* 0x000000040000795c */ /* 0x000fe20000300000 */
.L_x_16:
[----:B------:R-:W-:Y:S01]  /*1390*/  ULEA UR4, UR43, UR37, 0x3 ;  /* 0x000000252b047291 */ /* 0x000fe2000f8e183f */
[----:B------:R-:W-:Y:S01]  /*13a0*/  IMAD.U32 R0, RZ, RZ, UR42 ;  /* 0x0000002aff007e24 */ /* 0x000fe2000f8e00ff */
[----:B------:R-:W-:-:S04]  /*13b0*/  UISETP.NE.AND UP0, UPT, UR45, 0x3, UPT ;  /* 0x000000032d00788c */ /* 0x000fc8000bf05270 */
[----:B------:R-:W-:Y:S02]  /*13c0*/  SHF.L.U32 R0, R0, 0x1f, RZ ;  /* 0x0000001f00007819 */ /* 0x000fe400000006ff */
[----:B------:R-:W-:Y:S02]  /*13d0*/  PLOP3.LUT P0, PT, PT, PT, UP0, 0x80, 0x0 ;  /* 0x000000000000781c */ /* 0x000fe40003f0f008 */
[----:B------:R-:W1:Y:S02]  /*13e0*/  SYNCS.PHASECHK.TRANS64.TRYWAIT P1, [UR4+0x20250], R0 ;  /* 0x02025000ff0075a7 */ /* 0x000e640008020144 */
[----:B-1----:R-:W-:Y:S09]  /*13f0*/  @!P1 BRA `(.L_x_17) ;  /* 0x000000ec001c9947 */ /* 0x002ff20003800000 */
.L_x_128:
[----:B------:R-:W-:Y:S05]  /*1400*/  @!P0 BRA `(.L_x_18) ;  /* 0x0000000000048947 */ /* 0x000fea0003800000 */
[----:B------:R-:W-:Y:S01]  /*1410*/  BPT.TRAP 0x1 ;  /* 0x000000040000795c */ /* 0x000fe20000300000 */
.L_x_18:
[----:B------:R-:W-:Y:S01]  /*1420*/  ULEA UR26, UR49, UR37, 0x3 ;  /* 0x00000025311a7291 */ /* 0x000fe2000f8e183f */
[----:B-1----:R-:W-:Y:S01]  /*1430*/  SHF.L.U32 R0, R19, 0x1f, RZ ;  /* 0x0000001f13007819 */ /* 0x002fe200000006ff */
[----:B------:R-:W-:Y:S01]  /*1440*/  UIADD3 UR27, UR37, 0x20290, URZ ;  /* 0x00020290251b7890 */ /* 0x000fe2000fffe03f */
[----:B------:R-:W-:Y:S01]  /*1450*/  SHF.L.U32 R3, R22, 0x1f, RZ ;  /* 0x0000001f16037819 */ /* 0x000fe200000006ff */
[----:B------:R-:W-:Y:S02]  /*1460*/  ULEA UR4, UR48, 0xfffffff8, 0x3 ;  /* 0xfffffff830047891 */ /* 0x000fe4000f8e183f */
[----:B------:R-:W-:Y:S02]  /*1470*/  ULEA UR24, UR48, UR27, 0x3 ;  /* 0x0000001b30187291 */ /* 0x000fe4000f8e183f */
[----:B------:R-:W-:Y:S01]  /*1480*/  ULOP3.LUT UR25, UR4, 0x8, URZ, 0xc, !UPT ;  /* 0x0000000804197892 */ /* 0x000fe2000f8e0c3f */
[----:B------:R-:W1:Y:S02]  /*1490*/  SYNCS.PHASECHK.TRANS64.TRYWAIT P1, [UR26+0x20200], R0 ;  /* 0x02020000ff0075a7 */ /* 0x000e64000802015a */
[----:B-1----:R-:W-:Y:S09]  /*14a0*/  @!P1 BRA `(.L_x_19) ;  /* 0x000000ec00089947 */ /* 0x002ff20003800000 */
.L_x_129:
[----:B------:R-:W2:Y:S02]  /*14b0*/  SYNCS.PHASECHK.TRANS64.TRYWAIT P1, [UR24+-0x8], R3 ;  /* 0xfffff803ff0075a7 */ /* 0x000ea40008020158 */
[----:B--2---:R-:W-:Y:S05]  /*14c0*/  @!P1 BRA `(.L_x_20) ;  /* 0x000000ec00189947 */ /* 0x004fea0003800000 */
.L_x_130:
[----:B------:R-:W-:Y:S01]  /*14d0*/  UIMAD UR22, UR49, 0x500, UR38 ;  /* 0x00000500311678a4 */ /* 0x000fe2000f8e0226 */
[----:B------:R-:W-:Y:S01]  /*14e0*/  WARPGROUP.ARRIVE ;  /* 0x00000000000079c5 */ /* 0x000fe20000000000 */
[----:B------:R-:W-:Y:S01]  /*14f0*/  UIMAD UR20, UR43, 0x280, UR39 ;  /* 0x000002802b1478a4 */ /* 0x000fe2000f8e0227 */
[----:B-1----:R-:W-:Y:S01]  /*1500*/  IMAD R3, R18, 0x40, R23 ;  /* 0x0000004012037824 */ /* 0x002fe200078e0217 */
[----:B------:R-:W-:Y:S01]  /*1510*/  UMOV UR23, 0xc0000010 ;  /* 0xc000001000177882 */ /* 0x000fe20000000000 */
[----:B------:R-:W-:Y:S01]  /*1520*/  UMOV UR21, 0xc0000010 ;  /* 0xc000001000157882 */ /* 0x000fe20000000000 */
[----:B------:R-:W-:Y:S01]  /*1530*/  UIADD3 UR6, UR22, 0x100, URZ ;  /* 0x0000010016067890 */ /* 0x000fe2000fffe03f */
[C---:B------:R-:W-:Y:S01]  /*1540*/  IADD3 R0, R128.reuse, 0x8, RZ ;  /* 0x0000000880007810 */ /* 0x040fe20007ffe0ff */
[----:B------:R-:W-:Y:S01]  /*1550*/  UIADD3 UR4, UR20, 0x80, URZ ;  /* 0x0000008014047890 */ /* 0x000fe2000fffe03f */
[C---:B------:R-:W-:Y:S01]  /*1560*/  IADD3 R5, R3.reuse, 0x8, RZ ;  /* 0x0000000803057810 */ /* 0x040fe20007ffe0ff */
[----:B------:R-:W-:Y:S01]  /*1570*/  UMOV UR7, 0xc0000010 ;  /* 0xc000001000077882 */ /* 0x000fe20000000000 */
[----:B------:R-:W-:Y:S01]  /*1580*/  HGMMA.64x128x16.F32.BF16 R24, gdesc[UR20], RZ, !UPT, gsb0 ;  /* 0x01e00000141879f0 */ /* 0x000fe2000c0018ff */
[----:B------:R-:W-:Y:S01]  /*1590*/  UMOV UR5, 0xc0000010 ;  /* 0xc000001000057882 */ /* 0x000fe20000000000 */
[----:B------:R-:W-:Y:S01]  /*15a0*/  UIADD3 UR10, UR22, 0x200, URZ ;  /* 0x00000200160a7890 */ /* 0x000fe2000fffe03f */
[----:B------:R-:W-:Y:S01]  /*15b0*/  ISETP.GE.AND P3, PT, R3, R0, PT ;  /* 0x000000000300720c */ /* 0x000fe20003f66270 */
[----:B------:R-:W-:Y:S01]  /*15c0*/  UIADD3 UR8, UR20, 0x100, URZ ;  /* 0x0000010014087890 */ /* 0x000fe2000fffe03f */
[C---:B------:R-:W-:Y:S01]  /*15d0*/  VIADD R0, R128.reuse, 0x10 ;  /* 0x0000001080007836 */ /* 0x040fe20000000000 */
[----:B------:R-:W-:Y:S01]  /*15e0*/  UMOV UR11, 0xc0000010 ;  /* 0xc0000010000b7882 */ /* 0x000fe20000000000 */
[----:B------:R-:W-:Y:S01]  /*15f0*/  UMOV UR9, 0xc0000010 ;  /* 0xc000001000097882 */ /* 0x000fe20000000000 */
[----:B------:R-:W-:Y:S01]  /*1600*/  UIADD3 UR14, UR22, 0x300, URZ ;  /* 0x00000300160e7890 */ /* 0x000fe2000fffe03f */
[----:B------:R-:W-:Y:S01]  /*1610*/  ISETP.GE.AND P1, PT, R5, R128, PT ;  /* 0x000000800500720c */ /* 0x000fe20003f26270 */
[----:B------:R-:W-:Y:S01]  /*1620*/  UIADD3 UR12, UR20, 0x180, URZ ;  /* 0x00000180140c7890 */ /* 0x000fe2000fffe03f */
[----:B------:R-:W-:Y:S01]  /*1630*/  ISETP.GE.AND P6, PT, R3, R0, PT ;  /* 0x000000000300720c */ /* 0x000fe20003fc6270 */
[----:B------:R-:W-:Y:S01]  /*1640*/  UMOV UR15, 0xc0000010 ;  /* 0xc0000010000f7882 */ /* 0x000fe20000000000 */
[----:B------:R-:W-:Y:S01]  /*1650*/  UMOV UR13, 0xc0000010 ;  /* 0xc0000010000d7882 */ /* 0x000fe20000000000 */
[----:B------:R-:W-:Y:S01]  /*1660*/  UIADD3 UR18, UR22, 0x400, URZ ;  /* 0x0000040016127890 */ /* 0x000fe2000fffe03f */
[C---:B------:R-:W-:Y:S01]  /*1670*/  VIADD R0, R128.reuse, 0x18 ;  /* 0x0000001880007836 */ /* 0x040fe20000000000 */
[----:B------:R-:W-:Y:S01]  /*1680*/  UIADD3 UR16, UR20, 0x200, URZ ;  /* 0x0000020014107890 */ /* 0x000fe2000fffe03f */
[C---:B------:R-:W-:Y:S01]  /*1690*/  VIADD R4, R128.reuse, 0x9 ;  /* 0x0000000980047836 */ /* 0x040fe20000000000 */
[----:B------:R-:W-:Y:S01]  /*16a0*/  UMOV UR19, 0xc0000010 ;  /* 0xc000001000137882 */ /* 0x000fe20000000000 */
[----:B------:R-:W-:Y:S01]  /*16b0*/  UMOV UR17, 0xc0000010 ;  /* 0xc000001000117882 */ /* 0x000fe20000000000 */
[----:B------:R-:W-:Y:S01]  /*16c0*/  ISETP.GT.AND P2, PT, R5, R128, PT ;  /* 0x000000800500720c */ /* 0x000fe20003f44270 */
[----:B------:R-:W-:Y:S01]  /*16d0*/  VIADD R6, R128, 0x11 ;  /* 0x0000001180067836 */ /* 0x000fe20000000000 */
[----:B------:R-:W-:-:S02]  /*16e0*/  ISETP.GE.AND P4, PT, R3, R4, PT ;  /* 0x000000040300720c */ /* 0x000fc40003f86270 */
[----:B------:R-:W-:Y:S02]  /*16f0*/  IADD3 R4, R128, 0x19, RZ ;  /* 0x0000001980047810 */ /* 0x000fe40007ffe0ff */
[----:B------:R-:W-:Y:S02]  /*1700*/  ISETP.GE.AND P5, PT, R3, R6, PT ;  /* 0x000000060300720c */ /* 0x000fe40003fa6270 */
[----:B------:R-:W-:Y:S01]  /*1710*/  P2R R10, PR, RZ, 0x1 ;  /* 0x00000001ff0a7803 */ /* 0x000fe20000000000 */
[----:B------:R-:W-:Y:S02]  /*1720*/  WARPGROUP.DEPBAR.LE gsb0, 0x0 ;  /* 0x00008000000079c5 */ /* 0x000fe40000010000 */
[----:B------:R-:W-:-:S06]  /*1730*/  WARPGROUP.ARRIVE ;  /* 0x00000000000079c5 */ /* 0x000fcc0000000000 */
[----:B------:R-:W-:Y:S01]  /*1740*/  HGMMA.64x128x16.F32.BF16 R24, gdesc[UR4], R24, gsb0 ;  /* 0x01e00000041879f0 */ /* 0x000fe20008001818 */
[----:B------:R-:W-:Y:S02]  /*1750*/  ULDC UR6, c[0x0][0x604] ;  /* 0x0001810000067ab9 */ /* 0x000fe40000000800 */
[----:B------:R-:W-:Y:S02]  /*1760*/  WARPGROUP.DEPBAR.LE gsb0, 0x0 ;  /* 0x00008000000079c5 */ /* 0x000fe40000010000 */
[----:B------:R-:W-:-:S07]  /*1770*/  WARPGROUP.ARRIVE ;  /* 0x00000000000079c5 */ /* 0x000fce0000000000 */
[----:B------:R-:W-:Y:S03]  /*1780*/  HGMMA.64x128x16.F32.BF16 R24, gdesc[UR8], R24, gsb0 ;  /* 0x01e00000081879f0 */ /* 0x000fe60008001818 */
[----:B------:R-:W-:Y:S02]  /*1790*/  WARPGROUP.DEPBAR.LE gsb0, 0x0 ;  /* 0x00008000000079c5 */ /* 0x000fe40000010000 */
[----:B------:R-:W-:-:S07]  /*17a0*/  WARPGROUP.ARRIVE ;  /* 0x00000000000079c5 */ /* 0x000fce0000000000 */
[----:B------:R-:W-:Y:S03]  /*17b0*/  HGMMA.64x128x16.F32.BF16 R24, gdesc[UR12], R24, gsb0 ;  /* 0x01e000000c1879f0 */ /* 0x000fe60008001818 */
[----:B------:R-:W-:Y:S02]  /*17c0*/  WARPGROUP.DEPBAR.LE gsb0, 0x0 ;  /* 0x00008000000079c5 */ /* 0x000fe40000010000 */
[----:B------:R-:W-:-:S07]  /*17d0*/  WARPGROUP.ARRIVE ;  /* 0x00000000000079c5 */ /* 0x000fce0000000000 */
[----:B------:R-:W-:Y:S03]  /*17e0*/  HGMMA.64x128x16.F32.BF16 R24, gdesc[UR16], R24, gsb0 ;  /* 0x01e00000101879f0 */ /* 0x000fe60008001818 */
[----:B------:R-:W-:Y:S02]  /*17f0*/  WARPGROUP.DEPBAR.LE gsb0, 0x0 ;  /* 0x00008000000079c5 */ /* 0x000fe40000010000 */
[----:B------:R-:W-:Y:S02]  /*1800*/  FSEL R26, R26, -INF , P1 ;  /* 0xff8000001a1a7808 */ /* 0x000fe40000800000 */
[----:B------:R-:W-:Y:S02]  /*1810*/  ISETP.GE.AND P1, PT, R3, R128, PT ;  /* 0x000000800300720c */ /* 0x000fe40003f26270 */
[----:B------:R-:W-:Y:S02]  /*1820*/  FSEL R27, R27, -INF , P2 ;  /* 0xff8000001b1b7808 */ /* 0x000fe40001000000 */
[----:B------:R-:W-:-:S02]  /*1830*/  FSEL R24, R24, -INF , P1 ;  /* 0xff80000018187808 */ /* 0x000fc40000800000 */
[----:B------:R-:W-:Y:S02]  /*1840*/  FSEL R30, R30, -INF , P1 ;  /* 0xff8000001e1e7808 */ /* 0x000fe40000800000 */
[C---:B------:R-:W-:Y:S01]  /*1850*/  ISETP.GE.AND P1, PT, R3.reuse, R0, PT ;  /* 0x000000000300720c */ /* 0x040fe20003f26270 */
[----:B------:R-:W-:Y:S01]  /*1860*/  VIADD R0, R128, 0x20 ;  /* 0x0000002080007836 */ /* 0x000fe20000000000 */
[C---:B------:R-:W-:Y:S02]  /*1870*/  ISETP.GT.AND P2, PT, R3.reuse, R128, PT ;  /* 0x000000800300720c */ /* 0x040fe40003f44270 */
[----:B------:R-:W-:Y:S02]  /*1880*/  FSEL R28, R28, -INF , P3 ;  /* 0xff8000001c1c7808 */ /* 0x000fe40001800000 */
[----:B------:R-:W-:Y:S02]  /*1890*/  FSEL R34, R34, -INF , P3 ;  /* 0xff80000022227808 */ /* 0x000fe40001800000 */
[----:B------:R-:W-:-:S02]  /*18a0*/  ISETP.GE.AND P3, PT, R3, R0, PT ;  /* 0x000000000300720c */ /* 0x000fc40003f66270 */
[C---:B------:R-:W-:Y:S02]  /*18b0*/  IADD3 R0, R128.reuse, 0x28, RZ ;  /* 0x0000002880007810 */ /* 0x040fe40007ffe0ff */
[----:B------:R-:W-:Y:S02]  /*18c0*/  FSEL R25, R25, -INF , P2 ;  /* 0xff80000019197808 */ /* 0x000fe40001000000 */
[----:B------:R-:W-:Y:S02]  /*18d0*/  FSEL R31, R31, -INF , P2 ;  /* 0xff8000001f1f7808 */ /* 0x000fe40001000000 */
[----:B------:R-:W-:Y:S01]  /*18e0*/  ISETP.GE.AND P2, PT, R3, R4, PT ;  /* 0x000000040300720c */ /* 0x000fe20003f46270 */
[----:B------:R-:W-:Y:S01]  /*18f0*/  VIADD R4, R128, 0x21 ;  /* 0x0000002180047836 */ /* 0x000fe20000000000 */
[----:B------:R-:W-:Y:S02]  /*1900*/  FSEL R32, R32, -INF , P6 ;  /* 0xff80000020207808 */ /* 0x000fe40003000000 */
[----:B------:R-:W-:-:S02]  /*1910*/  FSEL R38, R38, -INF , P6 ;  /* 0xff80000026267808 */ /* 0x000fc40003000000 */
[----:B------:R-:W-:Y:S01]  /*1920*/  ISETP.GE.AND P6, PT, R3, R0, PT ;  /* 0x000000000300720c */ /* 0x000fe20003fc6270 */
[C---:B------:R-:W-:Y:S01]  /*1930*/  VIADD R0, R128.reuse, 0x30 ;  /* 0x0000003080007836 */ /* 0x040fe20000000000 */
[----:B------:R-:W-:Y:S02]  /*1940*/  FSEL R29, R29, -INF , P4 ;  /* 0xff8000001d1d7808 */ /* 0x000fe40002000000 */
[----:B------:R-:W-:Y:S02]  /*1950*/  FSEL R35, R35, -INF , P4 ;  /* 0xff80000023237808 */ /* 0x000fe40002000000 */
[----:B------:R-:W-:Y:S01]  /*1960*/  ISETP.GE.AND P4, PT, R3, R4, PT ;  /* 0x000000040300720c */ /* 0x000fe20003f86270 */
[----:B------:R-:W-:Y:S01]  /*1970*/  VIADD R4, R128, 0x29 ;  /* 0x0000002980047836 */ /* 0x000fe20000000000 */
[----:B------:R-:W-:Y:S02]  /*1980*/  FSEL R36, R36, -INF , P1 ;  /* 0xff80000024247808 */ /* 0x000fe40000800000 */
[----:B------:R-:W-:-:S02]  /*1990*/  FSEL R42, R42, -INF , P1 ;  /* 0xff8000002a2a7808 */ /* 0x000fc40000800000 */
[----:B------:R-:W-:Y:S02]  /*19a0*/  ISETP.GE.AND P1, PT, R3, R0, PT ;  /* 0x000000000300720c */ /* 0x000fe40003f26270 */
[----:B------:R-:W-:Y:S02]  /*19b0*/  IADD3 R0, R128, 0x31, RZ ;  /* 0x0000003180007810 */ /* 0x000fe40007ffe0ff */
[----:B------:R-:W-:Y:S02]  /*19c0*/  FMNMX R5, R24, R25, !PT ;  /* 0x0000001918057209 */ /* 0x000fe40007800000 */
[----:B------:R-:W-:Y:S02]  /*19d0*/  FSEL R33, R33, -INF , P5 ;  /* 0xff80000021217808 */ /* 0x000fe40002800000 */
[----:B------:R-:W-:Y:S02]  /*19e0*/  FSEL R39, R39, -INF , P5 ;  /* 0xff80000027277808 */ /* 0x000fe40002800000 */
[----:B------:R-:W-:-:S02]  /*19f0*/  FSEL R37, R37, -INF , P2 ;  /* 0xff80000025257808 */ /* 0x000fc40001000000 */
[----:B------:R-:W-:Y:S02]  /*1a00*/  FSEL R43, R43, -INF , P2 ;  /* 0xff8000002b2b7808 */ /* 0x000fe40001000000 */
[C---:B------:R-:W-:Y:S02]  /*1a10*/  ISETP.GE.AND P5, PT, R3.reuse, R4, PT ;  /* 0x000000040300720c */ /* 0x040fe40003fa6270 */
[----:B------:R-:W-:Y:S01]  /*1a20*/  ISETP.GE.AND P2, PT, R3, R0, PT ;  /* 0x000000000300720c */ /* 0x000fe20003f46270 */
[----:B------:R-:W-:Y:S01]  /*1a30*/  VIADD R0, R128, 0x38 ;  /* 0x0000003880007836 */ /* 0x000fe20000000000 */
[----:B------:R-:W-:Y:S02]  /*1a40*/  FMNMX R4, R28, R5, !PT ;  /* 0x000000051c047209 */ /* 0x000fe40007800000 */
[----:B------:R-:W-:Y:S02]  /*1a50*/  FSEL R40, R40, -INF , P3 ;  /* 0xff80000028287808 */ /* 0x000fe40001800000 */
[----:B------:R-:W-:-:S02]  /*1a60*/  FMNMX R5, R29, R4, !PT ;  /* 0x000000041d057209 */ /* 0x000fc40007800000 */
[----:B------:R-:W-:Y:S02]  /*1a70*/  FSEL R46, R46, -INF , P3 ;  /* 0xff8000002e2e7808 */ /* 0x000fe40001800000 */
[----:B------:R-:W-:Y:S01]  /*1a80*/  ISETP.GE.AND P3, PT, R3, R0, PT ;  /* 0x000000000300720c */ /* 0x000fe20003f66270 */
[----:B------:R-:W-:Y:S01]  /*1a90*/  VIADD R0, R128, 0x39 ;  /* 0x0000003980007836 */ /* 0x000fe20000000000 */
[----:B------:R-:W-:Y:S02]  /*1aa0*/  FMNMX R4, R32, R5, !PT ;  /* 0x0000000520047209 */ /* 0x000fe40007800000 */
[----:B------:R-:W-:Y:S02]  /*1ab0*/  FSEL R41, R41, -INF , P4 ;  /* 0xff80000029297808 */ /* 0x000fe40002000000 */
[----:B------:R-:W-:Y:S02]  /*1ac0*/  FSEL R47, R47, -INF , P4 ;  /* 0xff8000002f2f7808 */ /* 0x000fe40002000000 */
[----:B------:R-:W-:-:S02]  /*1ad0*/  ISETP.GE.AND P4, PT, R3, R0, PT ;  /* 0x000000000300720c */ /* 0x000fc40003f86270 */
[----:B------:R-:W-:Y:S02]  /*1ae0*/  FMNMX R5, R33, R4, !PT ;  /* 0x0000000421057209 */ /* 0x000fe40007800000 */
[----:B------:R-:W-:Y:S02]  /*1af0*/  IADD3 R0, R128, 0x40, RZ ;  /* 0x0000004080007810 */ /* 0x000fe40007ffe0ff */
[----:B------:R-:W-:Y:S02]  /*1b00*/  FSEL R44, R44, -INF , P6 ;  /* 0xff8000002c2c7808 */ /* 0x000fe40003000000 */
[----:B------:R-:W-:Y:S02]  /*1b10*/  FSEL R50, R50, -INF , P6 ;  /* 0xff80000032327808 */ /* 0x000fe40003000000 */
[----:B------:R-:W-:Y:S02]  /*1b20*/  FMNMX R4, R36, R5, !PT ;  /* 0x0000000524047209 */ /* 0x000fe40007800000 */
[----:B------:R-:W-:Y:S01]  /*1b30*/  ISETP.GE.AND P6, PT, R3, R0, PT ;  /* 0x000000000300720c */ /* 0x000fe20003fc6270 */
[----:B------:R-:W-:Y:S01]  /*1b40*/  VIADD R0, R128, 0x41 ;  /* 0x0000004180007836 */ /* 0x000fe20000000000 */
[----:B------:R-:W-:-:S02]  /*1b50*/  FMNMX R5, R37, R4, !PT ;  /* 0x0000000425057209 */ /* 0x000fc40007800000 */
[----:B------:R-:W-:Y:S02]  /*1b60*/  FSEL R45, R45, -INF , P5 ;  /* 0xff8000002d2d7808 */ /* 0x000fe40002800000 */
[----:B------:R-:W-:Y:S02]  /*1b70*/  FSEL R51, R51, -INF , P5 ;  /* 0xff80000033337808 */ /* 0x000fe40002800000 */
[----:B------:R-:W-:Y:S01]  /*1b80*/  ISETP.GE.AND P5, PT, R3, R0, PT ;  /* 0x000000000300720c */ /* 0x000fe20003fa6270 */
[----:B------:R-:W-:Y:S01]  /*1b90*/  VIADD R0, R128, 0x48 ;  /* 0x0000004880007836 */ /* 0x000fe20000000000 */
[----:B------:R-:W-:Y:S02]  /*1ba0*/  FMNMX R4, R40, R5, !PT ;  /* 0x0000000528047209 */ /* 0x000fe40007800000 */
[----:B------:R-:W-:Y:S02]  /*1bb0*/  FSEL R48, R48, -INF , P1 ;  /* 0xff80000030307808 */ /* 0x000fe40000800000 */
[----:B------:R-:W-:-:S02]  /*1bc0*/  FSEL R54, R54, -INF , P1 ;  /* 0xff80000036367808 */ /* 0x000fc40000800000 */
[----:B------:R-:W-:Y:S02]  /*1bd0*/  FMNMX R5, R41, R4, !PT ;  /* 0x0000000429057209 */ /* 0x000fe40007800000 */
[----:B------:R-:W-:Y:S02]  /*1be0*/  ISETP.GE.AND P1, PT, R3, R0, PT ;  /* 0x000000000300720c */ /* 0x000fe40003f26270 */
[----:B------:R-:W-:Y:S02]  /*1bf0*/  IADD3 R0, R128, 0x49, RZ ;  /* 0x0000004980007810 */ /* 0x000fe40007ffe0ff */
[----:B------:R-:W-:Y:S02]  /*1c00*/  FSEL R49, R49, -INF , P2 ;  /* 0xff80000031317808 */ /* 0x000fe40001000000 */
[----:B------:R-:W-:Y:S02]  /*1c10*/  FMNMX R4, R44, R5, !PT ;  /* 0x000000052c047209 */ /* 0x000fe40007800000 */
[----:B------:R-:W-:-:S02]  /*1c20*/  FSEL R55, R55, -INF , P2 ;  /* 0xff80000037377808 */ /* 0x000fc40001000000 */
[----:B------:R-:W-:Y:S01]  /*1c30*/  ISETP.GE.AND P2, PT, R3, R0, PT ;  /* 0x000000000300720c */ /* 0x000fe20003f46270 */
[----:B------:R-:W-:Y:S01]  /*1c40*/  VIADD R0, R128, 0x50 ;  /* 0x0000005080007836 */ /* 0x000fe20000000000 */
[----:B------:R-:W-:Y:S02]  /*1c50*/  FMNMX R5, R45, R4, !PT ;  /* 0x000000042d057209 */ /* 0x000fe40007800000 */
[----:B------:R-:W-:Y:S02]  /*1c60*/  FSEL R52, R52, -INF , P3 ;  /* 0xff80000034347808 */ /* 0x000fe40001800000 */
[----:B------:R-:W-:Y:S02]  /*1c70*/  FSEL R58, R58, -INF , P3 ;  /* 0xff8000003a3a7808 */ /* 0x000fe40001800000 */
[----:B------:R-:W-:Y:S01]  /*1c80*/  ISETP.GE.AND P3, PT, R3, R0, PT ;  /* 0x000000000300720c */ /* 0x000fe20003f66270 */
[----:B------:R-:W-:Y:S01]  /*1c90*/  VIADD R0, R128, 0x51 ;  /* 0x0000005180007836 */ /* 0x000fe20000000000 */
[----:B------:R-:W-:-:S02]  /*1ca0*/  FMNMX R4, R48, R5, !PT ;  /* 0x0000000530047209 */ /* 0x000fc40007800000 */
[----:B------:R-:W-:Y:S02]  /*1cb0*/  FSEL R53, R53, -INF , P4 ;  /* 0xff80000035357808 */ /* 0x000fe40002000000 */
[----:B------:R-:W-:Y:S02]  /*1cc0*/  FSEL R59, R59, -INF , P4 ;  /* 0xff8000003b3b7808 */ /* 0x000fe40002000000 */
[----:B------:R-:W-:Y:S02]  /*1cd0*/  FMNMX R5, R49, R4, !PT ;  /* 0x0000000431057209 */ /* 0x000fe40007800000 */
[----:B------:R-:W-:Y:S02]  /*1ce0*/  ISETP.GE.AND P4, PT, R3, R0, PT ;  /* 0x000000000300720c */ /* 0x000fe40003f86270 */
[----:B------:R-:W-:Y:S02]  /*1cf0*/  IADD3 R0, R128, 0x58, RZ ;  /* 0x0000005880007810 */ /* 0x000fe40007ffe0ff */
[----:B------:R-:W-:-:S02]  /*1d00*/  FMNMX R4, R52, R5, !PT ;  /* 0x0000000534047209 */ /* 0x000fc40007800000 */
[----:B------:R-:W-:Y:S02]  /*1d10*/  FSEL R56, R56, -INF , P6 ;  /* 0xff80000038387808 */ /* 0x000fe40003000000 */
[----:B------:R-:W-:Y:S02]  /*1d20*/  FSEL R62, R62, -INF , P6 ;  /* 0xff8000003e3e7808 */ /* 0x000fe40003000000 */
[----:B------:R-:W-:Y:S01]  /*1d30*/  ISETP.GE.AND P6, PT, R3, R0, PT ;  /* 0x000000000300720c */ /* 0x000fe20003fc6270 */
[C---:B------:R-:W-:Y:S01]  /*1d40*/  VIADD R0, R128.reuse, 0x59 ;  /* 0x0000005980007836 */ /* 0x040fe20000000000 */
[----:B------:R-:W-:Y:S02]  /*1d50*/  FMNMX R5, R53, R4, !PT ;  /* 0x0000000435057209 */ /* 0x000fe40007800000 */
[----:B------:R-:W-:Y:S02]  /*1d60*/  FSEL R57, R57, -INF , P5 ;  /* 0xff80000039397808 */ /* 0x000fe40002800000 */
[----:B------:R-:W-:Y:S01]  /*1d70*/  ISETP.GE.AND P0, PT, R3, R0, PT ;  /* 0x000000000300720c */ /* 0x000fe20003f06270 */
[----:B------:R-:W-:Y:S01]  /*1d80*/  VIADD R0, R128, 0x60 ;  /* 0x0000006080007836 */ /* 0x000fe20000000000 */
[----:B------:R-:W-:-:S02]  /*1d90*/  FMNMX R4, R56, R5, !PT ;  /* 0x0000000538047209 */ /* 0x000fc40007800000 */
[----:B------:R-:W-:Y:S02]  /*1da0*/  FSEL R60, R60, -INF , P1 ;  /* 0xff8000003c3c7808 */ /* 0x000fe40000800000 */
[----:B------:R-:W-:Y:S02]  /*1db0*/  FMNMX R5, R57, R4, !PT ;  /* 0x0000000439057209 */ /* 0x000fe40007800000 */
[----:B------:R-:W-:Y:S02]  /*1dc0*/  FSEL R66, R66, -INF , P1 ;  /* 0xff80000042427808 */ /* 0x000fe40000800000 */
[----:B------:R-:W-:Y:S02]  /*1dd0*/  ISETP.GE.AND P1, PT, R3, R0, PT ;  /* 0x000000000300720c */ /* 0x000fe40003f26270 */
[----:B------:R-:W-:Y:S02]  /*1de0*/  IADD3 R0, R128, 0x61, RZ ;  /* 0x0000006180007810 */ /* 0x000fe40007ffe0ff */
[----:B------:R-:W-:-:S02]  /*1df0*/  FSEL R61, R61, -INF , P2 ;  /* 0xff8000003d3d7808 */ /* 0x000fc40001000000 */
[----:B------:R-:W-:Y:S02]  /*1e00*/  FMNMX R4, R60, R5, !PT ;  /* 0x000000053c047209 */ /* 0x000fe40007800000 */
[----:B------:R-:W-:Y:S02]  /*1e10*/  FSEL R67, R67, -INF , P2 ;  /* 0xff80000043437808 */ /* 0x000fe40001000000 */
[----:B------:R-:W-:Y:S01]  /*1e20*/  ISETP.GE.AND P2, PT, R3, R0, PT ;  /* 0x000000000300720c */ /* 0x000fe20003f46270 */
[----:B------:R-:W-:Y:S01]  /*1e30*/  VIADD R0, R128, 0x68 ;  /* 0x0000006880007836 */ /* 0x000fe20000000000 */
[----:B------:R-:W-:Y:S02]  /*1e40*/  FSEL R64, R64, -INF , P3 ;  /* 0xff80000040407808 */ /* 0x000fe40001800000 */
[----:B------:R-:W-:Y:S02]  /*1e50*/  FMNMX R5, R61, R4, !PT ;  /* 0x000000043d057209 */ /* 0x000fe40007800000 */
[----:B------:R-:W-:-:S02]  /*1e60*/  FSEL R70, R70, -INF , P3 ;  /* 0xff80000046467808 */ /* 0x000fc40001800000 */
[----:B------:R-:W-:Y:S02]  /*1e70*/  FSEL R65, R65, -INF , P4 ;  /* 0xff80000041417808 */ /* 0x000fe40002000000 */
[----:B------:R-:W-:Y:S02]  /*1e80*/  FMNMX R4, R64, R5, !PT ;  /* 0x0000000540047209 */ /* 0x000fe40007800000 */
[----:B------:R-:W-:Y:S01]  /*1e90*/  ISETP.GE.AND P3, PT, R3, R0, PT ;  /* 0x000000000300720c */ /* 0x000fe20003f66270 */
[----:B------:R-:W-:Y:S01]  /*1ea0*/  VIADD R0, R128, 0x78 ;  /* 0x0000007880007836 */ /* 0x000fe20000000000 */
[----:B------:R-:W-:Y:S02]  /*1eb0*/  FSEL R68, R68, -INF , P6 ;  /* 0xff80000044447808 */ /* 0x000fe40003000000 */
[----:B------:R-:W-:Y:S02]  /*1ec0*/  FMNMX R5, R65, R4, !PT ;  /* 0x0000000441057209 */ /* 0x000fe40007800000 */
[----:B------:R-:W-:-:S02]  /*1ed0*/  FSEL R71, R71, -INF , P4 ;  /* 0xff80000047477808 */ /* 0x000fc40002000000 */
[----:B------:R-:W-:Y:S02]  /*1ee0*/  ISETP.GE.AND P4, PT, R3, R0, PT ;  /* 0x000000000300720c */ /* 0x000fe40003f86270 */
[----:B------:R-:W-:Y:S02]  /*1ef0*/  FSEL R69, R69, -INF , P0 ;  /* 0xff80000045457808 */ /* 0x000fe40000000000 */
[----:B------:R-:W-:Y:S02]  /*1f00*/  FMNMX R4, R68, R5, !PT ;  /* 0x0000000544047209 */ /* 0x000fe40007800000 */
[----:B------:R-:W-:Y:S02]  /*1f10*/  IADD3 R0, R128, 0x79, RZ ;  /* 0x0000007980007810 */ /* 0x000fe40007ffe0ff */
[----:B------:R-:W-:Y:S02]  /*1f20*/  FSEL R84, R84, -INF , P4 ;  /* 0xff80000054547808 */ /* 0x000fe40002000000 */
[----:B------:R-:W-:-:S02]  /*1f30*/  FSEL R72, R72, -INF , P1 ;  /* 0xff80000048487808 */ /* 0x000fc40000800000 */
[----:B------:R-:W-:Y:S02]  /*1f40*/  FMNMX R5, R69, R4, !PT ;  /* 0x0000000445057209 */ /* 0x000fe40007800000 */
[----:B------:R-:W-:Y:S01]  /*1f50*/  ISETP.GE.AND P4, PT, R3, R0, PT ;  /* 0x000000000300720c */ /* 0x000fe20003f86270 */
[----:B------:R-:W-:Y:S01]  /*1f60*/  VIADD R0, R128, 0x69 ;  /* 0x0000006980007836 */ /* 0x000fe20000000000 */
[----:B------:R-:W-:Y:S02]  /*1f70*/  FSEL R73, R73, -INF , P2 ;  /* 0xff80000049497808 */ /* 0x000fe40001000000 */
[----:B------:R-:W-:Y:S02]  /*1f80*/  FMNMX R4, R72, R5, !PT ;  /* 0x0000000548047209 */ /* 0x000fe40007800000 */
[----:B------:R-:W-:Y:S02]  /*1f90*/  FSEL R85, R85, -INF , P4 ;  /* 0xff80000055557808 */ /* 0x000fe40002000000 */
[----:B------:R-:W-:Y:S01]  /*1fa0*/  ISETP.GE.AND P4, PT, R3, R0, PT ;  /* 0x000000000300720c */ /* 0x000fe20003f86270 */
[----:B------:R-:W-:Y:S01]  /*1fb0*/  VIADD R0, R128, 0x70 ;  /* 0x0000007080007836 */ /* 0x000fe20000000000 */
[----:B------:R-:W-:-:S02]  /*1fc0*/  P2R R6, PR, RZ, 0x40 ;  /* 0x00000040ff067803 */ /* 0x000fc40000000000 */
[----:B------:R-:W-:Y:S02]  /*1fd0*/  FSEL R76, R76, -INF , P3 ;  /* 0xff8000004c4c7808 */ /* 0x000fe40001800000 */
[----:B------:R-:W-:Y:S02]  /*1fe0*/  FMNMX R5, R73, R4, !PT ;  /* 0x0000000449057209 */ /* 0x000fe40007800000 */
[----:B------:R-:W-:Y:S02]  /*1ff0*/  P2R R9, PR, RZ, 0x1 ;  /* 0x00000001ff097803 */ /* 0x000fe40000000000 */
[----:B------:R-:W-:Y:S02]  /*2000*/  FSEL R63, R63, -INF , P5 ;  /* 0xff8000003f3f7808 */ /* 0x000fe40002800000 */
[----:B------:R-:W-:Y:S02]  /*2010*/  ISETP.NE.AND P0, PT, R6, RZ, PT ;  /* 0x000000ff0600720c */ /* 0x000fe40003f05270 */
[----:B------:R-:W-:-:S02]  /*2020*/  IADD3 R4, R128, 0x71, RZ ;  /* 0x0000007180047810 */ /* 0x000fc40007ffe0ff */
[----:B------:R-:W-:Y:S02]  /*2030*/  FSEL R77, R77, -INF , P4 ;  /* 0xff8000004d4d7808 */ /* 0x000fe40002000000 */
[----:B------:R-:W-:Y:S02]  /*2040*/  FMNMX R6, R76, R5, !PT ;  /* 0x000000054c067209 */ /* 0x000fe40007800000 */
[----:B------:R-:W-:Y:S02]  /*2050*/  ISETP.GE.AND P5, PT, R3, R0, PT ;  /* 0x000000000300720c */ /* 0x000fe40003fa6270 */
[----:B------:R-:W-:Y:S02]  /*2060*/  FMNMX R5, R77, R6, !PT ;  /* 0x000000064d057209 */ /* 0x000fe40007800000 */
[----:B------:R-:W-:Y:S02]  /*2070*/  FSEL R80, R80, -INF , P5 ;  /* 0xff80000050507808 */ /* 0x000fe40002800000 */
[----:B------:R-:W-:-:S02]  /*2080*/  ISETP.GE.AND P6, PT, R3, R4, PT ;  /* 0x000000040300720c */ /* 0x000fc40003fc6270 */
[----:B------:R-:W-:Y:S02]  /*2090*/  FMNMX R0, R80, R5, !PT ;  /* 0x0000000550007209 */ /* 0x000fe40007800000 */
[----:B------:R-:W-:Y:S02]  /*20a0*/  FSEL R81, R81, -INF , P6 ;  /* 0xff80000051517808 */ /* 0x000fe40003000000 */
[----:B------:R-:W-:Y:S02]  /*20b0*/  P2R R8, PR, RZ, 0x1 ;  /* 0x00000001ff087803 */ /* 0x000fe40000000000 */
[----:B------:R-:W-:Y:S02]  /*20c0*/  FMNMX R3, R81, R0, !PT ;  /* 0x0000000051037209 */ /* 0x000fe40007800000 */
[----:B------:R-:W-:Y:S02]  /*20d0*/  FSEL R78, R78, -INF , P1 ;  /* 0xff8000004e4e7808 */ /* 0x000fe40000800000 */
[----:B------:R-:W-:-:S02]  /*20e0*/  FMNMX R0, R84, R3, !PT ;  /* 0x0000000354007209 */ /* 0x000fc40007800000 */
[----:B------:R-:W-:Y:S02]  /*20f0*/  FSEL R82, R82, -INF , P3 ;  /* 0xff80000052527808 */ /* 0x000fe40001800000 */
[----:B------:R-:W-:Y:S02]  /*2100*/  FMNMX R0, R85, R0, !PT ;  /* 0x0000000055007209 */ /* 0x000fe40007800000 */
[----:B------:R-:W-:Y:S02]  /*2110*/  FSEL R83, R83, -INF , P4 ;  /* 0xff80000053537808 */ /* 0x000fe40002000000 */
[----:B------:R-:W-:Y:S01]  /*2120*/  FSEL R87, R87, -INF , P6 ;  /* 0xff80000057577808 */ /* 0x000fe20003000000 */
[----:B------:R-:W1:Y:S01]  /*2130*/  SHFL.BFLY PT, R3, R0, 0x1, 0x1f ;  /* 0x0c201f0000037f89 */ /* 0x000e6200000e0000 */
[----:B------:R-:W-:Y:S02]  /*2140*/  FSEL R79, R79, -INF , P2 ;  /* 0xff8000004f4f7808 */ /* 0x000fe40001000000 */
[----:B------:R-:W-:-:S02]  /*2150*/  FSEL R86, R86, -INF , P5 ;  /* 0xff80000056567808 */ /* 0x000fc40002800000 */
[----:B-1----:R-:W-:-:S05]  /*2160*/  FMNMX R3, R0, R3, !PT ;  /* 0x0000000300037209 */ /* 0x002fca0007800000 */
[----:B------:R-:W1:Y:S02]  /*2170*/  SHFL.BFLY PT, R4, R3, 0x2, 0x1f ;  /* 0x0c401f0003047f89 */ /* 0x000e6400000e0000 */
[----:B-1----:R-:W-:Y:S02]  /*2180*/  FMNMX R4, R3, R4, !PT ;  /* 0x0000000403047209 */ /* 0x002fe40007800000 */
[----:B------:R-:W-:Y:S02]  /*2190*/  FMNMX R3, R26, R27, !PT ;  /* 0x0000001b1a037209 */ /* 0x000fe40007800000 */
[----:B------:R-:W-:Y:S02]  /*21a0*/  FSETP.NEU.AND P0, PT, R4, -INF , PT ;  /* 0xff8000000400780b */ /* 0x000fe40003f0d000 */
[----:B------:R-:W-:Y:S02]  /*21b0*/  FMNMX R0, R30, R3, !PT ;  /* 0x000000031e007209 */ /* 0x000fe40007800000 */
[----:B------:R-:W-:-:S02]  /*21c0*/  FSEL R5, R4, RZ, P0 ;  /* 0x000000ff04057208 */ /* 0x000fc40000000000 */
[----:B------:R-:W-:Y:S02]  /*21d0*/  ISETP.NE.AND P0, PT, R8, RZ, PT ;  /* 0x000000ff0800720c */ /* 0x000fe40003f05270 */
[----:B------:R-:W-:Y:S01]  /*21e0*/  FMNMX R3, R31, R0, !PT ;  /* 0x000000001f037209 */ /* 0x000fe20007800000 */
[----:B------:R-:W-:Y:S01]  /*21f0*/  FMUL R88, R5, UR6 ;  /* 0x0000000605587c20 */ /* 0x000fe20008400000 */
[----:B------:R-:W-:Y:S02]  /*2200*/  FSEL R74, R74, -INF , P0 ;  /* 0xff8000004a4a7808 */ /* 0x000fe40000000000 */
[----:B------:R-:W-:Y:S01]  /*2210*/  ISETP.NE.AND P0, PT, R9, RZ, PT ;  /* 0x000000ff0900720c */ /* 0x000fe20003f05270 */
[--C-:B------:R-:W-:Y:S01]  /*2220*/  FFMA R24, R24, UR6, -R88.reuse ;  /* 0x0000000618187c23 */ /* 0x100fe20008000858 */
[--C-:B------:R-:W-:Y:S01]  /*2230*/  FFMA R8, R28, UR6, -R88.reuse ;  /* 0x000000061c087c23 */ /* 0x100fe20008000858 */
[----:B------:R-:W-:Y:S01]  /*2240*/  FMNMX R0, R34, R3, !PT ;  /* 0x0000000322007209 */ /* 0x000fe20007800000 */
[--C-:B------:R-:W-:Y:S01]  /*2250*/  FFMA R9, R29, UR6, -R88.reuse ;  /* 0x000000061d097c23 */ /* 0x100fe20008000858 */
[----:B------:R-:W-:Y:S01]  /*2260*/  FSEL R75, R75, -INF , P0 ;  /* 0xff8000004b4b7808 */ /* 0x000fe20000000000 */
[--C-:B------:R-:W-:Y:S01]  /*2270*/  FFMA R11, R33, UR6, -R88.reuse ;  /* 0x00000006210b7c23 */ /* 0x100fe20008000858 */
[----:B------:R-:W-:Y:S01]  /*2280*/  FSETP.GEU.AND P1, PT, R24, -126, PT ;  /* 0xc2fc00001800780b */ /* 0x000fe20003f2e000 */
[--C-:B------:R-:W-:Y:S01]  /*2290*/  FFMA R5, R25, UR6, -R88.reuse ;  /* 0x0000000619057c23 */ /* 0x100fe20008000858 */
[----:B------:R-:W-:Y:S01]  /*22a0*/  ISETP.NE.AND P0, PT, R10, RZ, PT ;  /* 0x000000ff0a00720c */ /* 0x000fe20003f05270 */
[--C-:B------:R-:W-:Y:S01]  /*22b0*/  FFMA R10, R36, UR6, -R88.reuse ;  /* 0x00000006240a7c23 */ /* 0x100fe20008000858 */
[----:B------:R-:W-:Y:S01]  /*22c0*/  FMNMX R3, R35, R0, !PT ;  /* 0x0000000023037209 */ /* 0x000fe20007800000 */
[--C-:B------:R-:W-:Y:S01]  /*22d0*/  FFMA R28, R32, UR6, -R88.reuse ;  /* 0x00000006201c7c23 */ /* 0x100fe20008000858 */
[----:B------:R-:W-:Y:S01]  /*22e0*/  FSETP.GEU.AND P3, PT, R8, -126, PT ;  /* 0xc2fc00000800780b */ /* 0x000fe20003f6e000 */
[--C-:B------:R-:W-:Y:S01]  /*22f0*/  FFMA R32, R40, UR6, -R88.reuse ;  /* 0x0000000628207c23 */ /* 0x100fe20008000858 */
[----:B------:R-:W-:Y:S01]  /*2300*/  FMNMX R0, R38, R3, !PT ;  /* 0x0000000326007209 */ /* 0x000fe20007800000 */
[--C-:B------:R-:W-:Y:S01]  /*2310*/  FFMA R36, R48, UR6, -R88.reuse ;  /* 0x0000000630247c23 */ /* 0x100fe20008000858 */
[----:B------:R-:W-:Y:S01]  /*2320*/  FSETP.GEU.AND P4, PT, R9, -126, PT ;  /* 0xc2fc00000900780b */ /* 0x000fe20003f8e000 */
[--C-:B------:R-:W-:Y:S01]  /*2330*/  FFMA R15, R41, UR6, -R88.reuse ;  /* 0x00000006290f7c23 */ /* 0x100fe20008000858 */
[----:B------:R-:W-:Y:S01]  /*2340*/  FMNMX R3, R39, R0, !PT ;  /* 0x0000000027037209 */ /* 0x000fe20007800000 */
[----:B------:R-:W-:Y:S01]  /*2350*/  @!P1 FMUL R24, R24, 0.5 ;  /* 0x3f00000018189820 */ /* 0x000fe20000400000 */
[----:B------:R-:W-:Y:S01]  /*2360*/  FSETP.GEU.AND P6, PT, R11, -126, PT ;  /* 0xc2fc00000b00780b */ /* 0x000fe20003fce000 */
[--C-:B------:R-:W-:Y:S01]  /*2370*/  FFMA R21, R45, UR6, -R88.reuse ;  /* 0x000000062d157c23 */ /* 0x100fe20008000858 */
[----:B------:R-:W-:Y:S01]  /*2380*/  FMNMX R0, R42, R3, !PT ;  /* 0x000000032a007209 */ /* 0x000fe20007800000 */
[--C-:B------:R-:W-:Y:S01]  /*2390*/  FFMA R13, R37, UR6, -R88.reuse ;  /* 0x00000006250d7c23 */ /* 0x100fe20008000858 */
[----:B------:R-:W-:Y:S01]  /*23a0*/  FSETP.GEU.AND P2, PT, R5, -126, PT ;  /* 0xc2fc00000500780b */ /* 0x000fe20003f4e000 */
[----:B------:R-:W1:Y:S01]  /*23b0*/  MUFU.EX2 R24, R24 ;  /* 0x0000001800187308 */ /* 0x000e620000000800 */
[----:B------:R-:W-:Y:S01]  /*23c0*/  @!P3 FMUL R8, R8, 0.5 ;  /* 0x3f0000000808b820 */ /* 0x000fe20000400000 */
[----:B------:R-:W-:Y:S01]  /*23d0*/  FMNMX R3, R43, R0, !PT ;  /* 0x000000002b037209 */ /* 0x000fe20007800000 */
[--C-:B------:R-:W-:Y:S01]  /*23e0*/  FFMA R14, R52, UR6, -R88.reuse ;  /* 0x00000006340e7c23 */ /* 0x100fe20008000858 */
[----:B------:R-:W-:Y:S01]  /*23f0*/  @!P4 FMUL R9, R9, 0.5 ;  /* 0x3f0000000909c820 */ /* 0x000fe20000400000 */
[----:B------:R-:W-:Y:S01]  /*2400*/  FSETP.GEU.AND P5, PT, R28, -126, PT ;  /* 0xc2fc00001c00780b */ /* 0x000fe20003fae000 */
[--C-:B------:R-:W-:Y:S01]  /*2410*/  FFMA R12, R44, UR6, -R88.reuse ;  /* 0x000000062c0c7c23 */ /* 0x100fe20008000858 */
[----:B------:R-:W-:Y:S01]  /*2420*/  FMNMX R0, R46, R3, !PT ;  /* 0x000000032e007209 */ /* 0x000fe20007800000 */
[----:B------:R-:W2:Y:S01]  /*2430*/  MUFU.EX2 R8, R8 ;  /* 0x0000000800087308 */ /* 0x000ea20000000800 */
[----:B------:R-:W-:Y:S01]  /*2440*/  @!P6 FMUL R11, R11, 0.5 ;  /* 0x3f0000000b0be820 */ /* 0x000fe20000400000 */
[--C-:B------:R-:W-:Y:S01]  /*2450*/  FFMA R37, R60, UR6, -R88.reuse ;  /* 0x000000063c257c23 */ /* 0x100fe20008000858 */
[----:B------:R-:W-:Y:S01]  /*2460*/  FMNMX R3, R47, R0, !PT ;  /* 0x000000002f037209 */ /* 0x000fe20007800000 */
[----:B------:R-:W-:Y:S01]  /*2470*/  @!P2 FMUL R5, R5, 0.5 ;  /* 0x3f0000000505a820 */ /* 0x000fe20000400000 */
[--C-:B------:R-:W-:Y:S01]  /*2480*/  FFMA R29, R53, UR6, -R88.reuse ;  /* 0x00000006351d7c23 */ /* 0x100fe20008000858 */
[--C-:B------:R-:W-:Y:S01]  /*2490*/  FFMA R40, R57, UR6, -R88.reuse ;  /* 0x0000000639287c23 */ /* 0x100fe20008000858 */
[----:B------:R-:W-:Y:S01]  /*24a0*/  FMNMX R0, R50, R3, !PT ;  /* 0x0000000332007209 */ /* 0x000fe20007800000 */
[----:B------:R-:W3:Y:S01]  /*24b0*/  MUFU.EX2 R9, R9 ;  /* 0x0000000900097308 */ /* 0x000ee20000000800 */
[----:B-1----:R-:W-:Y:S01]  /*24c0*/  @!P1 FMUL R24, R24, R24 ;  /* 0x0000001818189220 */ /* 0x002fe20000400000 */
[----:B------:R-:W-:Y:S01]  /*24d0*/  FSETP.GEU.AND P1, PT, R10, -126, PT ;  /* 0xc2fc00000a00780b */ /* 0x000fe20003f2e000 */
[----:B------:R-:W-:Y:S01]  /*24e0*/  @!P5 FMUL R28, R28, 0.5 ;  /* 0x3f0000001c1cd820 */ /* 0x000fe20000400000 */
[----:B------:R-:W-:Y:S01]  /*24f0*/  FMNMX R3, R51, R0, !PT ;  /* 0x0000000033037209 */ /* 0x000fe20007800000 */
[--C-:B------:R-:W-:Y:S01]  /*2500*/  FFMA R25, R49, UR6, -R88.reuse ;  /* 0x0000000631197c23 */ /* 0x100fe20008000858 */
[--C-:B------:R-:W-:Y:S01]  /*2510*/  FFMA R41, R64, UR6, -R88.reuse ;  /* 0x0000000640297c23 */ /* 0x100fe20008000858 */
[--C-:B------:R-:W-:Y:S01]  /*2520*/  FFMA R33, R56, UR6, -R88.reuse ;  /* 0x0000000638217c23 */ /* 0x100fe20008000858 */
[----:B------:R-:W-:Y:S01]  /*2530*/  FMNMX R0, R54, R3, !PT ;  /* 0x0000000336007209 */ /* 0x000fe20007800000 */
[----:B--2---:R-:W-:Y:S01]  /*2540*/  @!P3 FMUL R8, R8, R8 ;  /* 0x000000080808b220 */ /* 0x004fe20000400000 */
[----:B------:R-:W-:Y:S01]  /*2550*/  FSETP.GEU.AND P3, PT, R32, -126, PT ;  /* 0xc2fc00002000780b */ /* 0x000fe20003f6e000 */
[----:B------:R-:W1:Y:S01]  /*2560*/  MUFU.EX2 R11, R11 ;  /* 0x0000000b000b7308 */ /* 0x000e620000000800 */
[----:B------:R-:W-:Y:S01]  /*2570*/  FMNMX R3, R55, R0, !PT ;  /* 0x0000000037037209 */ /* 0x000fe20007800000 */
[--C-:B------:R-:W-:Y:S01]  /*2580*/  FFMA R72, R72, UR6, -R88.reuse ;  /* 0x0000000648487c23 */ /* 0x100fe20008000858 */
[--C-:B------:R-:W-:Y:S01]  /*2590*/  FFMA R65, R65, UR6, -R88.reuse ;  /* 0x0000000641417c23 */ /* 0x100fe20008000858 */
[----:B------:R-:W-:Y:S01]  /*25a0*/  @!P1 FMUL R10, R10, 0.5 ;  /* 0x3f0000000a0a9820 */ /* 0x000fe20000400000 */
[----:B------:R-:W-:Y:S01]  /*25b0*/  FMNMX R0, R58, R3, !PT ;  /* 0x000000033a007209 */ /* 0x000fe20007800000 */
[----:B---3--:R-:W-:Y:S01]  /*25c0*/  @!P4 FMUL R9, R9, R9 ;  /* 0x000000090909c220 */ /* 0x008fe20000400000 */
[----:B------:R-:W-:Y:S01]  /*25d0*/  FSETP.GEU.AND P4, PT, R15, -126, PT ;  /* 0xc2fc00000f00780b */ /* 0x000fe20003f8e000 */
[----:B------:R-:W2:Y:S01]  /*25e0*/  MUFU.EX2 R5, R5 ;  /* 0x0000000500057308 */ /* 0x000ea20000000800 */
[----:B------:R-:W-:Y:S01]  /*25f0*/  FMNMX R3, R59, R0, !PT ;  /* 0x000000003b037209 */ /* 0x000fe20007800000 */
[--C-:B------:R-:W-:Y:S01]  /*2600*/  FFMA R69, R69, UR6, -R88.reuse ;  /* 0x0000000645457c23 */ /* 0x100fe20008000858 */
[--C-:B------:R-:W-:Y:S01]  /*2610*/  FFMA R20, R61, UR6, -R88.reuse ;  /* 0x000000063d147c23 */ /* 0x100fe20008000858 */
[----:B------:R-:W-:Y:S01]  /*2620*/  @!P3 FMUL R32, R32, 0.5 ;  /* 0x3f0000002020b820 */ /* 0x000fe20000400000 */
[----:B------:R-:W-:Y:S01]  /*2630*/  FMNMX R0, R62, R3, !PT ;  /* 0x000000033e007209 */ /* 0x000fe20007800000 */
[--C-:B------:R-:W-:Y:S01]  /*2640*/  FFMA R76, R76, UR6, -R88.reuse ;  /* 0x000000064c4c7c23 */ /* 0x100fe20008000858 */
[--C-:B------:R-:W-:Y:S01]  /*2650*/  FFMA R81, R81, UR6, -R88.reuse ;  /* 0x0000000651517c23 */ /* 0x100fe20008000858 */
[----:B------:R-:W3:Y:S01]  /*2660*/  MUFU.EX2 R10, R10 ;  /* 0x0000000a000a7308 */ /* 0x000ee20000000800 */
[----:B-1----:R-:W-:Y:S01]  /*2670*/  @!P6 FMUL R11, R11, R11 ;  /* 0x0000000b0b0be220 */ /* 0x002fe20000400000 */
[----:B------:R-:W-:Y:S01]  /*2680*/  FMNMX R3, R63, R0, !PT ;  /* 0x000000003f037209 */ /* 0x000fe20007800000 */
[--C-:B------:R-:W-:Y:S01]  /*2690*/  FFMA R68, R68, UR6, -R88.reuse ;  /* 0x0000000644447c23 */ /* 0x100fe20008000858 */
[----:B------:R-:W-:Y:S01]  /*26a0*/  FSETP.GEU.AND P6, PT, R21, -126, PT ;  /* 0xc2fc00001500780b */ /* 0x000fe20003fce000 */
[----:B------:R-:W-:Y:S01]  /*26b0*/  @!P4 FMUL R15, R15, 0.5 ;  /* 0x3f0000000f0fc820 */ /* 0x000fe20000400000 */
[----:B------:R-:W-:Y:S01]  /*26c0*/  FMNMX R0, R66, R3, !PT ;  /* 0x0000000342007209 */ /* 0x000fe20007800000 */
[--C-:B------:R-:W-:Y:S01]  /*26d0*/  FFMA R77, R77, UR6, -R88.reuse ;  /* 0x000000064d4d7c23 */ /* 0x100fe20008000858 */
[----:B------:R-:W1:Y:S01]  /*26e0*/  MUFU.EX2 R32, R32 ;  /* 0x0000002000207308 */ /* 0x000e620000000800 */
[----:B--2---:R-:W-:Y:S01]  /*26f0*/  @!P2 FMUL R5, R5, R5 ;  /* 0x000000050505a220 */ /* 0x004fe20000400000 */
[----:B------:R-:W-:Y:S01]  /*2700*/  FSETP.GEU.AND P2, PT, R13, -126, PT ;  /* 0xc2fc00000d00780b */ /* 0x000fe20003f4e000 */
[--C-:B------:R-:W-:Y:S01]  /*2710*/  FFMA R73, R73, UR6, -R88.reuse ;  /* 0x0000000649497c23 */ /* 0x100fe20008000858 */
[----:B------:R-:W-:Y:S01]  /*2720*/  FMNMX R3, R67, R0, !PT ;  /* 0x0000000043037209 */ /* 0x000fe20007800000 */
[--C-:B------:R-:W-:Y:S01]  /*2730*/  FFMA R80, R80, UR6, -R88.reuse ;  /* 0x0000000650507c23 */ /* 0x100fe20008000858 */
[--C-:B------:R-:W-:Y:S01]  /*2740*/  FFMA R84, R84, UR6, -R88.reuse ;  /* 0x0000000654547c23 */ /* 0x100fe20008000858 */
[----:B------:R-:W-:Y:S01]  /*2750*/  FFMA R85, R85, UR6, -R88 ;  /* 0x0000000655557c23 */ /* 0x000fe20008000858 */
[----:B------:R-:W2:Y:S01]  /*2760*/  MUFU.EX2 R28, R28 ;  /* 0x0000001c001c7308 */ /* 0x000ea20000000800 */
[----:B---3--:R-:W-:Y:S01]  /*2770*/  @!P1 FMUL R10, R10, R10 ;  /* 0x0000000a0a0a9220 */ /* 0x008fe20000400000 */
[----:B------:R-:W-:Y:S01]  /*2780*/  FSETP.GEU.AND P1, PT, R36, -126, PT ;  /* 0xc2fc00002400780b */ /* 0x000fe20003f2e000 */
[----:B------:R-:W-:Y:S01]  /*2790*/  @!P6 FMUL R21, R21, 0.5 ;  /* 0x3f0000001515e820 */ /* 0x000fe20000400000 */
[----:B------:R-:W-:-:S03]  /*27a0*/  FMNMX R0, R70, R3, !PT ;  /* 0x0000000346007209 */ /* 0x000fc60007800000 */
[----:B------:R-:W-:Y:S01]  /*27b0*/  @!P2 FMUL R13, R13, 0.5 ;  /* 0x3f0000000d0da820 */ /* 0x000fe20000400000 */
[----:B------:R-:W3:Y:S01]  /*27c0*/  MUFU.EX2 R15, R15 ;  /* 0x0000000f000f7308 */ /* 0x000ee20000000800 */
[----:B------:R-:W-:Y:S01]  /*27d0*/  FMNMX R3, R71, R0, !PT ;  /* 0x0000000047037209 */ /* 0x000fe20007800000 */
[----:B-1----:R-:W-:Y:S01]  /*27e0*/  @!P3 FMUL R32, R32, R32 ;  /* 0x000000202020b220 */ /* 0x002fe20000400000 */
[----:B------:R-:W-:Y:S02]  /*27f0*/  FSETP.GEU.AND P3, PT, R14, -126, PT ;  /* 0xc2fc00000e00780b */ /* 0x000fe40003f6e000 */
[----:B------:R-:W-:Y:S02]  /*2800*/  FMNMX R0, R74, R3, !PT ;  /* 0x000000034a007209 */ /* 0x000fe40007800000 */
[----:B------:R-:W-:Y:S01]  /*2810*/  @!P1 FMUL R36, R36, 0.5 ;  /* 0x3f00000024249820 */ /* 0x000fe20000400000 */
[----:B------:R-:W1:Y:S01]  /*2820*/  MUFU.EX2 R21, R21 ;  /* 0x0000001500157308 */ /* 0x000e620000000800 */
[----:B--2---:R-:W-:Y:S01]  /*2830*/  @!P5 FMUL R28, R28, R28 ;  /* 0x0000001c1c1cd220 */ /* 0x004fe20000400000 */
[----:B------:R-:W-:-:S02]  /*2840*/  FSETP.GEU.AND P5, PT, R12, -126, PT ;  /* 0xc2fc00000c00780b */ /* 0x000fc40003fae000 */
[----:B------:R-:W-:-:S04]  /*2850*/  FMNMX R3, R75, R0, !PT ;  /* 0x000000004b037209 */ /* 0x000fc80007800000 */
[----:B------:R-:W2:Y:S01]  /*2860*/  MUFU.EX2 R36, R36 ;  /* 0x0000002400247308 */ /* 0x000ea20000000800 */
[----:B------:R-:W-:Y:S01]  /*2870*/  FMNMX R0, R78, R3, !PT ;  /* 0x000000034e007209 */ /* 0x000fe20007800000 */
[----:B---3--:R-:W-:Y:S01]  /*2880*/  @!P4 FMUL R15, R15, R15 ;  /* 0x0000000f0f0fc220 */ /* 0x008fe20000400000 */
[----:B------:R-:W-:Y:S01]  /*2890*/  FSETP.GEU.AND P4, PT, R29, -126, PT ;  /* 0xc2fc00001d00780b */ /* 0x000fe20003f8e000 */
[----:B------:R-:W-:Y:S01]  /*28a0*/  @!P3 FMUL R14, R14, 0.5 ;  /* 0x3f0000000e0eb820 */ /* 0x000fe20000400000 */
[----:B------:R-:W-:Y:S02]  /*28b0*/  FMNMX R3, R79, R0, !PT ;  /* 0x000000004f037209 */ /* 0x000fe40007800000 */
[----:B------:R-:W-:Y:S01]  /*28c0*/  @!P5 FMUL R12, R12, 0.5 ;  /* 0x3f0000000c0cd820 */ /* 0x000fe20000400000 */
[----:B------:R-:W3:Y:S01]  /*28d0*/  MUFU.EX2 R13, R13 ;  /* 0x0000000d000d7308 */ /* 0x000ee20000000800 */
[----:B------:R-:W-:Y:S01]  /*28e0*/  FMNMX R0, R82, R3, !PT ;  /* 0x0000000352007209 */ /* 0x000fe20007800000 */
[----:B-1----:R-:W-:Y:S01]  /*28f0*/  @!P6 FMUL R21, R21, R21 ;  /* 0x000000151515e220 */ /* 0x002fe20000400000 */
[----:B------:R-:W-:-:S02]  /*2900*/  FSETP.GEU.AND P6, PT, R40, -126, PT ;  /* 0xc2fc00002800780b */ /* 0x000fc40003fce000 */
[----:B------:R-:W-:-:S03]  /*2910*/  FMNMX R3, R83, R0, !PT ;  /* 0x0000000053037209 */ /* 0x000fc60007800000 */
[----:B------:R-:W1:Y:S01]  /*2920*/  MUFU.EX2 R14, R14 ;  /* 0x0000000e000e7308 */ /* 0x000e620000000800 */
[----:B--2---:R-:W-:Y:S01]  /*2930*/  @!P1 FMUL R36, R36, R36 ;  /* 0x0000002424249220 */ /* 0x004fe20000400000 */
[----:B------:R-:W-:Y:S01]  /*2940*/  FSETP.GEU.AND P1, PT, R37, -126, PT ;  /* 0xc2fc00002500780b */ /* 0x000fe20003f2e000 */
[----:B------:R-:W-:Y:S01]  /*2950*/  @!P4 FMUL R29, R29, 0.5 ;  /* 0x3f0000001d1dc820 */ /* 0x000fe20000400000 */
[----:B------:R-:W-:-:S04]  /*2960*/  FMNMX R0, R86, R3, !PT ;  /* 0x0000000356007209 */ /* 0x000fc80007800000 */
[----:B------:R-:W2:Y:S01]  /*2970*/  MUFU.EX2 R12, R12 ;  /* 0x0000000c000c7308 */ /* 0x000ea20000000800 */
[----:B---3--:R-:W-:Y:S01]  /*2980*/  @!P2 FMUL R13, R13, R13 ;  /* 0x0000000d0d0da220 */ /* 0x008fe20000400000 */
[----:B------:R-:W-:Y:S01]  /*2990*/  FSETP.GEU.AND P2, PT, R25, -126, PT ;  /* 0xc2fc00001900780b */ /* 0x000fe20003f4e000 */
[----:B------:R-:W-:Y:S01]  /*29a0*/  @!P6 FMUL R40, R40, 0.5 ;  /* 0x3f0000002828e820 */ /* 0x000fe20000400000 */
[----:B------:R-:W-:-:S03]  /*29b0*/  FMNMX R0, R87, R0, !PT ;  /* 0x0000000057007209 */ /* 0x000fc60007800000 */
[----:B------:R-:W-:Y:S01]  /*29c0*/  @!P1 FMUL R37, R37, 0.5 ;  /* 0x3f00000025259820 */ /* 0x000fe20000400000 */
[----:B------:R-:W3:Y:S01]  /*29d0*/  MUFU.EX2 R29, R29 ;  /* 0x0000001d001d7308 */ /* 0x000ee20000000800 */
[----:B------:R-:W4:Y:S01]  /*29e0*/  SHFL.BFLY PT, R3, R0, 0x1, 0x1f ;  /* 0x0c201f0000037f89 */ /* 0x000f2200000e0000 */
[----:B-1----:R-:W-:Y:S01]  /*29f0*/  @!P3 FMUL R14, R14, R14 ;  /* 0x0000000e0e0eb220 */ /* 0x002fe20000400000 */
[----:B------:R-:W-:-:S04]  /*2a00*/  FSETP.GEU.AND P3, PT, R41, -126, PT ;  /* 0xc2fc00002900780b */ /* 0x000fc80003f6e000 */
[----:B------:R-:W-:Y:S01]  /*2a10*/  @!P2 FMUL R25, R25, 0.5 ;  /* 0x3f0000001919a820 */ /* 0x000fe20000400000 */
[----:B------:R-:W1:Y:S01]  /*2a20*/  MUFU.EX2 R37, R37 ;  /* 0x0000002500257308 */ /* 0x000e620000000800 */
[----:B--2---:R-:W-:Y:S01]  /*2a30*/  @!P5 FMUL R12, R12, R12 ;  /* 0x0000000c0c0cd220 */ /* 0x004fe20000400000 */
[----:B------:R-:W-:-:S06]  /*2a40*/  FSETP.GEU.AND P5, PT, R33, -126, PT ;  /* 0xc2fc00002100780b */ /* 0x000fcc0003fae000 */
[----:B------:R-:W2:Y:S01]  /*2a50*/  MUFU.EX2 R40, R40 ;  /* 0x0000002800287308 */ /* 0x000ea20000000800 */
[----:B---3--:R-:W-:Y:S01]  /*2a60*/  @!P4 FMUL R29, R29, R29 ;  /* 0x0000001d1d1dc220 */ /* 0x008fe20000400000 */
[----:B------:R-:W-:Y:S01]  /*2a70*/  FSETP.GEU.AND P4, PT, R65, -126, PT ;  /* 0xc2fc00004100780b */ /* 0x000fe20003f8e000 */
[----:B------:R-:W-:-:S04]  /*2a80*/  @!P3 FMUL R41, R41, 0.5 ;  /* 0x3f0000002929b820 */ /* 0x000fc80000400000 */
[----:B------:R-:W-:Y:S01]  /*2a90*/  @!P5 FMUL R33, R33, 0.5 ;  /* 0x3f0000002121d820 */ /* 0x000fe20000400000 */
[----:B------:R-:W3:Y:S01]  /*2aa0*/  MUFU.EX2 R25, R25 ;  /* 0x0000001900197308 */ /* 0x000ee20000000800 */
[----:B-1----:R-:W-:Y:S01]  /*2ab0*/  @!P1 FMUL R37, R37, R37 ;  /* 0x0000002525259220 */ /* 0x002fe20000400000 */
[----:B------:R-:W-:Y:S02]  /*2ac0*/  FSETP.GEU.AND P1, PT, R72, -126, PT ;  /* 0xc2fc00004800780b */ /* 0x000fe40003f2e000 */
[----:B----4-:R-:W-:-:S03]  /*2ad0*/  FMNMX R3, R0, R3, !PT ;  /* 0x0000000300037209 */ /* 0x010fc60007800000 */
[----:B------:R-:W-:Y:S01]  /*2ae0*/  @!P4 FMUL R65, R65, 0.5 ;  /* 0x3f0000004141c820 */ /* 0x000fe20000400000 */
[----:B------:R-:W1:Y:S01]  /*2af0*/  MUFU.EX2 R41, R41 ;  /* 0x0000002900297308 */ /* 0x000e620000000800 */
[----:B--2---:R-:W-:Y:S01]  /*2b00*/  @!P6 FMUL R40, R40, R40 ;  /* 0x000000282828e220 */ /* 0x004fe20000400000 */
[----:B------:R-:W-:Y:S01]  /*2b10*/  FSETP.GEU.AND P6, PT, R69, -126, PT ;  /* 0xc2fc00004500780b */ /* 0x000fe20003fce000 */
[----:B------:R-:W2:Y:S04]  /*2b20*/  SHFL.BFLY PT, R6, R3, 0x2, 0x1f ;  /* 0x0c401f0003067f89 */ /* 0x000ea800000e0000 */
[----:B------:R-:W-:Y:S01]  /*2b30*/  @!P1 FMUL R72, R72, 0.5 ;  /* 0x3f00000048489820 */ /* 0x000fe20000400000 */
[----:B------:R-:W4:Y:S01]  /*2b40*/  MUFU.EX2 R33, R33 ;  /* 0x0000002100217308 */ /* 0x000f220000000800 */
[----:B---3--:R-:W-:Y:S01]  /*2b50*/  @!P2 FMUL R25, R25, R25 ;  /* 0x000000191919a220 */ /* 0x008fe20000400000 */
[----:B------:R-:W-:-:S05]  /*2b60*/  FSETP.GEU.AND P2, PT, R20, -126, PT ;  /* 0xc2fc00001400780b */ /* 0x000fca0003f4e000 */
[----:B------:R-:W-:Y:S01]  /*2b70*/  @!P6 FMUL R69, R69, 0.5 ;  /* 0x3f0000004545e820 */ /* 0x000fe20000400000 */
[----:B------:R-:W3:Y:S01]  /*2b80*/  MUFU.EX2 R49, R72 ;  /* 0x0000004800317308 */ /* 0x000ee20000000800 */
[----:B-1----:R-:W-:Y:S01]  /*2b90*/  @!P3 FMUL R41, R41, R41 ;  /* 0x000000292929b220 */ /* 0x002fe20000400000 */
[----:B------:R-:W-:-:S05]  /*2ba0*/  FSETP.GEU.AND P3, PT, R76, -126, PT ;  /* 0xc2fc00004c00780b */ /* 0x000fca0003f6e000 */
[----:B------:R-:W-:Y:S01]  /*2bb0*/  @!P2 FMUL R20, R20, 0.5 ;  /* 0x3f0000001414a820 */ /* 0x000fe20000400000 */
[----:B------:R-:W1:Y:S01]  /*2bc0*/  MUFU.EX2 R44, R65 ;  /* 0x00000041002c7308 */ /* 0x000e620000000800 */
[----:B----4-:R-:W-:Y:S01]  /*2bd0*/  @!P5 FMUL R33, R33, R33 ;  /* 0x000000212121d220 */ /* 0x010fe20000400000 */
[----:B------:R-:W-:Y:S02]  /*2be0*/  FSETP.GEU.AND P5, PT, R68, -126, PT ;  /* 0xc2fc00004400780b */ /* 0x000fe40003fae000 */
[----:B--2---:R-:W-:-:S03]  /*2bf0*/  FMNMX R6, R3, R6, !PT ;  /* 0x0000000603067209 */ /* 0x004fc60007800000 */
[----:B------:R-:W-:Y:S01]  /*2c00*/  @!P3 FMUL R76, R76, 0.5 ;  /* 0x3f0000004c4cb820 */ /* 0x000fe20000400000 */
[----:B------:R-:W2:Y:S01]  /*2c10*/  MUFU.EX2 R48, R69 ;  /* 0x0000004500307308 */ /* 0x000ea20000000800 */
        /* <DEDUP_REMOVED lines=8> */
[----:B--2---:R-:W-:Y:S01]  /*2ca0*/  @!P6 FMUL R48, R48, R48 ;  /* 0x000000303030e220 */ /* 0x004fe20000400000 */
[----:B------:R-:W-:-:S04]  /*2cb0*/  FSETP.NEU.AND P6, PT, R6, -INF , PT ;  /* 0xff8000000600780b */ /* 0x000fc80003fcd000 */
[----:B------:R-:W-:Y:S01]  /*2cc0*/  FSEL R0, R6, RZ, P6 ;  /* 0x000000ff06007208 */ /* 0x000fe20003000000 */
[----:B------:R-:W-:Y:S01]  /*2cd0*/  @!P4 FMUL R77, R77, 0.5 ;  /* 0x3f0000004d4dc820 */ /* 0x000fe20000400000 */
[----:B------:R-:W2:Y:S01]  /*2ce0*/  MUFU.EX2 R60, R81 ;  /* 0x00000051003c7308 */ /* 0x000ea20000000800 */
[----:B---3--:R-:W-:Y:S01]  /*2cf0*/  @!P2 FMUL R20, R20, R20 ;  /* 0x000000141414a220 */ /* 0x008fe20000400000 */
[----:B------:R-:W-:Y:S01]  /*2d00*/  FSETP.GEU.AND P2, PT, R73, -126, PT ;  /* 0xc2fc00004900780b */ /* 0x000fe20003f4e000 */
[----:B------:R-:W-:Y:S01]  /*2d10*/  FMUL R0, R0, UR6 ;  /* 0x0000000600007c20 */ /* 0x000fe20008400000 */
[----:B------:R-:W-:-:S03]  /*2d20*/  FSETP.GEU.AND P6, PT, R84, -126, PT ;  /* 0xc2fc00005400780b */ /* 0x000fc60003fce000 */
[--C-:B------:R-:W-:Y:S01]  /*2d30*/  FFMA R26, R26, UR6, -R0.reuse ;  /* 0x000000061a1a7c23 */ /* 0x100fe20008000800 */
[----:B------:R-:W3:Y:S01]  /*2d40*/  MUFU.EX2 R45, R68 ;  /* 0x00000044002d7308 */ /* 0x000ee20000000800 */
[--C-:B------:R-:W-:Y:S01]  /*2d50*/  FFMA R61, R31, UR6, -R0.reuse ;  /* 0x000000061f3d7c23 */ /* 0x100fe20008000800 */
[----:B-1----:R-:W-:Y:S01]  /*2d60*/  @!P3 FMUL R53, R53, R53 ;  /* 0x000000353535b220 */ /* 0x002fe20000400000 */
[--C-:B------:R-:W-:Y:S01]  /*2d70*/  FFMA R3, R27, UR6, -R0.reuse ;  /* 0x000000061b037c23 */ /* 0x100fe20008000800 */
[----:B------:R-:W-:Y:S01]  /*2d80*/  FSETP.GEU.AND P3, PT, R26, -126, PT ;  /* 0xc2fc00001a00780b */ /* 0x000fe20003f6e000 */
[--C-:B------:R-:W-:Y:S01]  /*2d90*/  FFMA R38, R38, UR6, -R0.reuse ;  /* 0x0000000626267c23 */ /* 0x100fe20008000800 */
[--C-:B------:R-:W-:Y:S01]  /*2da0*/  FFMA R30, R30, UR6, -R0.reuse ;  /* 0x000000061e1e7c23 */ /* 0x100fe20008000800 */
[----:B------:R-:W-:Y:S01]  /*2db0*/  @!P2 FMUL R73, R73, 0.5 ;  /* 0x3f0000004949a820 */ /* 0x000fe20000400000 */
[----:B------:R-:W1:Y:S01]  /*2dc0*/  MUFU.EX2 R56, R77 ;  /* 0x0000004d00387308 */ /* 0x000e620000000800 */
[----:B--2---:R-:W-:Y:S01]  /*2dd0*/  @!P1 FMUL R60, R60, R60 ;  /* 0x0000003c3c3c9220 */ /* 0x004fe20000400000 */
[----:B------:R-:W-:Y:S01]  /*2de0*/  FSETP.GEU.AND P1, PT, R61, -126, PT ;  /* 0xc2fc00003d00780b */ /* 0x000fe20003f2e000 */
[----:B------:R-:W-:Y:S01]  /*2df0*/  @!P6 FMUL R84, R84, 0.5 ;  /* 0x3f0000005454e820 */ /* 0x000fe20000400000 */
[--C-:B------:R-:W-:Y:S01]  /*2e00*/  FFMA R34, R34, UR6, -R0.reuse ;  /* 0x0000000622227c23 */ /* 0x100fe20008000800 */
[--C-:B------:R-:W-:Y:S01]  /*2e10*/  FFMA R65, R35, UR6, -R0.reuse ;  /* 0x0000000623417c23 */ /* 0x100fe20008000800 */
[--C-:B------:R-:W-:Y:S01]  /*2e20*/  FFMA R50, R50, UR6, -R0.reuse ;  /* 0x0000000632327c23 */ /* 0x100fe20008000800 */
[--C-:B------:R-:W-:Y:S01]  /*2e30*/  FFMA R42, R42, UR6, -R0.reuse ;  /* 0x000000062a2a7c23 */ /* 0x100fe20008000800 */
[----:B------:R-:W2:Y:S01]  /*2e40*/  MUFU.EX2 R52, R73 ;  /* 0x0000004900347308 */ /* 0x000ea20000000800 */
[----:B---3--:R-:W-:Y:S01]  /*2e50*/  @!P5 FMUL R45, R45, R45 ;  /* 0x0000002d2d2dd220 */ /* 0x008fe20000400000 */
[----:B------:R-:W-:Y:S01]  /*2e60*/  FSETP.GEU.AND P5, PT, R80, -126, PT ;  /* 0xc2fc00005000780b */ /* 0x000fe20003fae000 */
[----:B------:R-:W-:Y:S01]  /*2e70*/  @!P3 FMUL R26, R26, 0.5 ;  /* 0x3f0000001a1ab820 */ /* 0x000fe20000400000 */
[--C-:B------:R-:W-:Y:S01]  /*2e80*/  FFMA R46, R46, UR6, -R0.reuse ;  /* 0x000000062e2e7c23 */ /* 0x100fe20008000800 */
[--C-:B------:R-:W-:Y:S01]  /*2e90*/  FFMA R67, R67, UR6, -R0.reuse ;  /* 0x0000000643437c23 */ /* 0x100fe20008000800 */
[--C-:B------:R-:W-:Y:S01]  /*2ea0*/  FFMA R54, R54, UR6, -R0.reuse ;  /* 0x0000000636367c23 */ /* 0x100fe20008000800 */
[----:B------:R-:W-:Y:S01]  /*2eb0*/  @!P1 FMUL R61, R61, 0.5 ;  /* 0x3f0000003d3d9820 */ /* 0x000fe20000400000 */
[----:B------:R3:W4:Y:S01]  /*2ec0*/  MUFU.EX2 R31, R26 ;  /* 0x0000001a001f7308 */ /* 0x0007220000000800 */
[----:B-1----:R-:W-:Y:S01]  /*2ed0*/  @!P4 FMUL R56, R56, R56 ;  /* 0x000000383838c220 */ /* 0x002fe20000400000 */
[----:B------:R-:W-:Y:S01]  /*2ee0*/  FSETP.GEU.AND P4, PT, R3, -126, PT ;  /* 0xc2fc00000300780b */ /* 0x000fe20003f8e000 */
[--C-:B------:R-:W-:Y:S01]  /*2ef0*/  FFMA R63, R63, UR6, -R0.reuse ;  /* 0x000000063f3f7c23 */ /* 0x100fe20008000800 */
[--C-:B------:R-:W-:Y:S01]  /*2f00*/  FFMA R75, R75, UR6, -R0.reuse ;  /* 0x000000064b4b7c23 */ /* 0x100fe20008000800 */
[--C-:B------:R-:W-:Y:S01]  /*2f10*/  FFMA R83, R83, UR6, -R0.reuse ;  /* 0x0000000653537c23 */ /* 0x100fe20008000800 */
[--C-:B------:R-:W-:Y:S01]  /*2f20*/  FFMA R71, R71, UR6, -R0.reuse ;  /* 0x0000000647477c23 */ /* 0x100fe20008000800 */
[----:B------:R-:W-:Y:S01]  /*2f30*/  @!P5 FMUL R80, R80, 0.5 ;  /* 0x3f0000005050d820 */ /* 0x000fe20000400000 */
[----:B------:R-:W1:Y:S01]  /*2f40*/  MUFU.EX2 R72, R61 ;  /* 0x0000003d00487308 */ /* 0x000e620000000800 */
[----:B--2---:R-:W-:Y:S01]  /*2f50*/  @!P2 FMUL R52, R52, R52 ;  /* 0x000000343434a220 */ /* 0x004fe20000400000 */
[----:B------:R-:W-:Y:S01]  /*2f60*/  FSETP.GEU.AND P2, PT, R85, -126, PT ;  /* 0xc2fc00005500780b */ /* 0x000fe20003f4e000 */
[--C-:B---3--:R-:W-:Y:S01]  /*2f70*/  FFMA R26, R43, UR6, -R0.reuse ;  /* 0x000000062b1a7c23 */ /* 0x108fe20008000800 */
[--C-:B------:R-:W-:Y:S01]  /*2f80*/  FFMA R79, R79, UR6, -R0.reuse ;  /* 0x000000064f4f7c23 */ /* 0x100fe20008000800 */
[--C-:B------:R-:W-:Y:S01]  /*2f90*/  FFMA R78, R78, UR6, -R0.reuse ;  /* 0x000000064e4e7c23 */ /* 0x100fe20008000800 */
[----:B------:R-:W-:Y:S01]  /*2fa0*/  FFMA R86, R86, UR6, -R0 ;  /* 0x0000000656567c23 */ /* 0x000fe20008000800 */
[----:B------:R-:W-:Y:S01]  /*2fb0*/  @!P4 FMUL R3, R3, 0.5 ;  /* 0x3f0000000303c820 */ /* 0x000fe20000400000 */
[----:B------:R-:W2:Y:S01]  /*2fc0*/  MUFU.EX2 R57, R80 ;  /* 0x0000005000397308 */ /* 0x000ea20000000800 */
[----:B----4-:R-:W-:Y:S01]  /*2fd0*/  @!P3 FMUL R31, R31, R31 ;  /* 0x0000001f1f1fb220 */ /* 0x010fe20000400000 */
[----:B------:R-:W-:Y:S01]  /*2fe0*/  FSETP.GEU.AND P3, PT, R38, -126, PT ;  /* 0xc2fc00002600780b */ /* 0x000fe20003f6e000 */
[----:B------:R-:W-:-:S04]  /*2ff0*/  FADD R69, R25, R60 ;  /* 0x0000003c19457221 */ /* 0x000fc80000000000 */
[----:B------:R-:W-:Y:S01]  /*3000*/  @!P2 FMUL R85, R85, 0.5 ;  /* 0x3f0000005555a820 */ /* 0x000fe20000400000 */
[----:B------:R3:W4:Y:S01]  /*3010*/  MUFU.EX2 R68, R3 ;  /* 0x0000000300447308 */ /* 0x0007220000000800 */
[----:B-1----:R-:W-:Y:S01]  /*3020*/  @!P1 FMUL R72, R72, R72 ;  /* 0x0000004848489220 */ /* 0x002fe20000400000 */
[----:B------:R-:W-:-:S05]  /*3030*/  FSETP.GEU.AND P1, PT, R26, -126, PT ;  /* 0xc2fc00001a00780b */ /* 0x000fca0003f2e000 */
[----:B------:R-:W-:Y:S01]  /*3040*/  @!P3 FMUL R38, R38, 0.5 ;  /* 0x3f0000002626b820 */ /* 0x000fe20000400000 */
[----:B------:R-:W1:Y:S01]  /*3050*/  MUFU.EX2 R27, R84 ;  /* 0x00000054001b7308 */ /* 0x000e620000000800 */
[----:B--2---:R-:W-:Y:S01]  /*3060*/  @!P5 FMUL R57, R57, R57 ;  /* 0x000000393939d220 */ /* 0x004fe20000400000 */
[----:B------:R-:W-:Y:S01]  /*3070*/  FSETP.GEU.AND P5, PT, R30, -126, PT ;  /* 0xc2fc00001e00780b */ /* 0x000fe20003fae000 */
[----:B---3--:R-:W-:-:S04]  /*3080*/  FFMA R3, R39, UR6, -R0 ;  /* 0x0000000627037c23 */ /* 0x008fc80008000800 */
[----:B------:R-:W-:Y:S01]  /*3090*/  @!P1 FMUL R26, R26, 0.5 ;  /* 0x3f0000001a1a9820 */ /* 0x000fe20000400000 */
[----:B------:R-:W2:Y:S01]  /*30a0*/  MUFU.EX2 R64, R85 ;  /* 0x0000005500407308 */ /* 0x000ea20000000800 */
[----:B----4-:R-:W-:Y:S01]  /*30b0*/  @!P4 FMUL R68, R68, R68 ;  /* 0x000000444444c220 */ /* 0x010fe20000400000 */
[----:B------:R-:W-:-:S05]  /*30c0*/  FSETP.GEU.AND P4, PT, R3, -126, PT ;  /* 0xc2fc00000300780b */ /* 0x000fca0003f8e000 */
[----:B------:R-:W-:Y:S01]  /*30d0*/  @!P5 FMUL R30, R30, 0.5 ;  /* 0x3f0000001e1ed820 */ /* 0x000fe20000400000 */
[----:B------:R3:W4:Y:S01]  /*30e0*/  MUFU.EX2 R43, R38 ;  /* 0x00000026002b7308 */ /* 0x0007220000000800 */
[----:B-1----:R-:W-:Y:S01]  /*30f0*/  @!P6 FMUL R27, R27, R27 ;  /* 0x0000001b1b1be220 */ /* 0x002fe20000400000 */
[----:B------:R-:W-:-:S05]  /*3100*/  FSETP.GEU.AND P6, PT, R34, -126, PT ;  /* 0xc2fc00002200780b */ /* 0x000fca0003fce000 */
[----:B------:R-:W-:Y:S01]  /*3110*/  @!P4 FMUL R3, R3, 0.5 ;  /* 0x3f0000000303c820 */ /* 0x000fe20000400000 */
[----:B------:R1:W5:Y:S01]  /*3120*/  MUFU.EX2 R84, R26 ;  /* 0x0000001a00547308 */ /* 0x0003620000000800 */
[----:B--2---:R-:W-:Y:S01]  /*3130*/  @!P2 FMUL R64, R64, R64 ;  /* 0x000000404040a220 */ /* 0x004fe20000400000 */
[----:B------:R-:W-:Y:S01]  /*3140*/  FSETP.GEU.AND P2, PT, R65, -126, PT ;  /* 0xc2fc00004100780b */ /* 0x000fe20003f4e000 */
[----:B---3--:R-:W-:-:S04]  /*3150*/  FFMA R38, R62, UR6, -R0 ;  /* 0x000000063e267c23 */ /* 0x008fc80008000800 */
[----:B------:R-:W-:Y:S01]  /*3160*/  @!P6 FMUL R34, R34, 0.5 ;  /* 0x3f0000002222e820 */ /* 0x000fe20000400000 */
[----:B------:R2:W3:Y:S01]  /*3170*/  MUFU.EX2 R35, R30 ;  /* 0x0000001e00237308 */ /* 0x0004e20000000800 */
[----:B-1----:R-:W-:Y:S01]  /*3180*/  FFMA R26, R55, UR6, -R0 ;  /* 0x00000006371a7c23 */ /* 0x002fe20008000800 */
[----:B----4-:R-:W-:Y:S01]  /*3190*/  @!P3 FMUL R43, R43, R43 ;  /* 0x0000002b2b2bb220 */ /* 0x010fe20000400000 */
[----:B------:R-:W-:-:S04]  /*31a0*/  FSETP.GEU.AND P3, PT, R50, -126, PT ;  /* 0xc2fc00003200780b */ /* 0x000fc80003f6e000 */
[----:B------:R-:W-:Y:S01]  /*31b0*/  @!P2 FMUL R65, R65, 0.5 ;  /* 0x3f0000004141a820 */ /* 0x000fe20000400000 */
[----:B------:R1:W4:Y:S01]  /*31c0*/  MUFU.EX2 R80, R3 ;  /* 0x0000000300507308 */ /* 0x0003220000000800 */
[----:B-----5:R-:W-:Y:S01]  /*31d0*/  @!P1 FMUL R84, R84, R84 ;  /* 0x0000005454549220 */ /* 0x020fe20000400000 */
[----:B------:R-:W-:Y:S01]  /*31e0*/  FSETP.GEU.AND P1, PT, R26, -126, PT ;  /* 0xc2fc00001a00780b */ /* 0x000fe20003f2e000 */
[----:B--2---:R-:W-:-:S05]  /*31f0*/  FFMA R30, R47, UR6, -R0 ;  /* 0x000000062f1e7c23 */ /* 0x004fca0008000800 */
[----:B------:R2:W5:Y:S01]  /*3200*/  MUFU.EX2 R39, R34 ;  /* 0x0000002200277308 */ /* 0x0005620000000800 */
[----:B---3--:R-:W-:Y:S01]  /*3210*/  @!P5 FMUL R35, R35, R35 ;  /* 0x000000232323d220 */ /* 0x008fe20000400000 */
[----:B------:R-:W-:Y:S01]  /*3220*/  FSETP.GEU.AND P5, PT, R42, -126, PT ;  /* 0xc2fc00002a00780b */ /* 0x000fe20003fae000 */
[----:B-1----:R-:W-:Y:S01]  /*3230*/  FFMA R3, R51, UR6, -R0 ;  /* 0x0000000633037c23 */ /* 0x002fe20008000800 */
[----:B------:R-:W-:-:S03]  /*3240*/  @!P3 FMUL R50, R50, 0.5 ;  /* 0x3f0000003232b820 */ /* 0x000fc60000400000 */
[----:B------:R-:W-:Y:S01]  /*3250*/  @!P1 FMUL R26, R26, 0.5 ;  /* 0x3f0000001a1a9820 */ /* 0x000fe20000400000 */
[----:B------:R1:W3:Y:S01]  /*3260*/  MUFU.EX2 R76, R65 ;  /* 0x00000041004c7308 */ /* 0x0002e20000000800 */
[----:B----4-:R-:W-:Y:S01]  /*3270*/  @!P4 FMUL R80, R80, R80 ;  /* 0x000000505050c220 */ /* 0x010fe20000400000 */
[----:B------:R-:W-:Y:S01]  /*3280*/  FSETP.GEU.AND P4, PT, R3, -126, PT ;  /* 0xc2fc00000300780b */ /* 0x000fe20003f8e000 */
[----:B--2---:R-:W-:-:S04]  /*3290*/  FFMA R34, R58, UR6, -R0 ;  /* 0x000000063a227c23 */ /* 0x004fc80008000800 */
[----:B------:R-:W-:Y:S01]  /*32a0*/  @!P5 FMUL R42, R42, 0.5 ;  /* 0x3f0000002a2ad820 */ /* 0x000fe20000400000 */
[----:B------:R-:W2:Y:S01]  /*32b0*/  MUFU.EX2 R55, R50 ;  /* 0x0000003200377308 */ /* 0x000ea20000000800 */
[----:B-----5:R-:W-:Y:S01]  /*32c0*/  @!P6 FMUL R39, R39, R39 ;  /* 0x000000272727e220 */ /* 0x020fe20000400000 */
[----:B------:R-:W-:Y:S01]  /*32d0*/  FSETP.GEU.AND P6, PT, R46, -126, PT ;  /* 0xc2fc00002e00780b */ /* 0x000fe20003fce000 */
[----:B-1----:R-:W-:Y:S01]  /*32e0*/  FADD R65, R36, R57 ;  /* 0x0000003924417221 */ /* 0x002fe20000000000 */
[----:B------:R-:W-:Y:S02]  /*32f0*/  F2FP.BF16.F32.PACK_AB R36, R25, R36 ;  /* 0x000000241924723e */ /* 0x000fe400000010ff */
[----:B------:R-:W-:Y:S01]  /*3300*/  F2FP.BF16.F32.PACK_AB R25, R68, R31 ;  /* 0x0000001f4419723e */ /* 0x000fe200000010ff */
[----:B------:R-:W-:Y:S01]  /*3310*/  @!P4 FMUL R3, R3, 0.5 ;  /* 0x3f0000000303c820 */ /* 0x000fe20000400000 */
[----:B------:R1:W4:Y:S01]  /*3320*/  MUFU.EX2 R62, R26 ;  /* 0x0000001a003e7308 */ /* 0x0003220000000800 */
[----:B---3--:R-:W-:Y:S01]  /*3330*/  @!P2 FMUL R76, R76, R76 ;  /* 0x0000004c4c4ca220 */ /* 0x008fe20000400000 */
[----:B------:R-:W-:-:S05]  /*3340*/  FSETP.GEU.AND P2, PT, R30, -126, PT ;  /* 0xc2fc00001e00780b */ /* 0x000fca0003f4e000 */
[----:B------:R-:W-:Y:S01]  /*3350*/  @!P6 FMUL R46, R46, 0.5 ;  /* 0x3f0000002e2ee820 */ /* 0x000fe20000400000 */
[----:B------:R-:W3:Y:S01]  /*3360*/  MUFU.EX2 R47, R42 ;  /* 0x0000002a002f7308 */ /* 0x000ee20000000800 */
[----:B--2---:R-:W-:Y:S01]  /*3370*/  @!P3 FMUL R55, R55, R55 ;  /* 0x000000373737b220 */ /* 0x004fe20000400000 */
[----:B------:R-:W-:Y:S01]  /*3380*/  FSETP.GEU.AND P3, PT, R38, -126, PT ;  /* 0xc2fc00002600780b */ /* 0x000fe20003f6e000 */
[----:B-1----:R-:W-:-:S04]  /*3390*/  FFMA R26, R70, UR6, -R0 ;  /* 0x00000006461a7c23 */ /* 0x002fc80008000800 */
[----:B------:R-:W-:Y:S01]  /*33a0*/  @!P2 FMUL R30, R30, 0.5 ;  /* 0x3f0000001e1ea820 */ /* 0x000fe20000400000 */
[----:B------:R1:W2:Y:S01]  /*33b0*/  MUFU.EX2 R58, R3 ;  /* 0x00000003003a7308 */ /* 0x0002a20000000800 */
[----:B----4-:R-:W-:Y:S01]  /*33c0*/  @!P1 FMUL R62, R62, R62 ;  /* 0x0000003e3e3e9220 */ /* 0x010fe20000400000 */
[----:B------:R-:W-:-:S05]  /*33d0*/  FSETP.GEU.AND P1, PT, R67, -126, PT ;  /* 0xc2fc00004300780b */ /* 0x000fca0003f2e000 */
[----:B------:R-:W-:Y:S01]  /*33e0*/  @!P3 FMUL R38, R38, 0.5 ;  /* 0x3f0000002626b820 */ /* 0x000fe20000400000 */
[----:B------:R-:W4:Y:S01]  /*33f0*/  MUFU.EX2 R51, R46 ;  /* 0x0000002e00337308 */ /* 0x000f220000000800 */
[----:B---3--:R-:W-:Y:S01]  /*3400*/  @!P5 FMUL R47, R47, R47 ;  /* 0x0000002f2f2fd220 */ /* 0x008fe20000400000 */
[----:B------:R-:W-:Y:S01]  /*3410*/  FSETP.GEU.AND P5, PT, R54, -126, PT ;  /* 0xc2fc00003600780b */ /* 0x000fe20003fae000 */
[----:B-1----:R-:W-:-:S04]  /*3420*/  FFMA R3, R66, UR6, -R0 ;  /* 0x0000000642037c23 */ /* 0x002fc80008000800 */
[----:B------:R-:W-:Y:S01]  /*3430*/  @!P1 FMUL R67, R67, 0.5 ;  /* 0x3f00000043439820 */ /* 0x000fe20000400000 */
[----:B------:R1:W3:Y:S01]  /*3440*/  MUFU.EX2 R88, R30 ;  /* 0x0000001e00587308 */ /* 0x0002e20000000800 */
[----:B--2---:R-:W-:Y:S01]  /*3450*/  @!P4 FMUL R58, R58, R58 ;  /* 0x0000003a3a3ac220 */ /* 0x004fe20000400000 */
[----:B------:R-:W-:-:S05]  /*3460*/  FSETP.GEU.AND P4, PT, R63, -126, PT ;  /* 0xc2fc00003f00780b */ /* 0x000fca0003f8e000 */
[----:B------:R-:W-:Y:S01]  /*3470*/  @!P5 FMUL R54, R54, 0.5 ;  /* 0x3f0000003636d820 */ /* 0x000fe20000400000 */
[----:B------:R-:W2:Y:S01]  /*3480*/  MUFU.EX2 R66, R38 ;  /* 0x0000002600427308 */ /* 0x000ea20000000800 */
[----:B----4-:R-:W-:Y:S01]  /*3490*/  @!P6 FMUL R51, R51, R51 ;  /* 0x000000333333e220 */ /* 0x010fe20000400000 */
[----:B------:R-:W-:Y:S01]  /*34a0*/  FSETP.GEU.AND P6, PT, R34, -126, PT ;  /* 0xc2fc00002200780b */ /* 0x000fe20003fce000 */
[----:B-1----:R-:W-:-:S04]  /*34b0*/  FFMA R30, R59, UR6, -R0 ;  /* 0x000000063b1e7c23 */ /* 0x002fc80008000800 */
[----:B------:R-:W-:Y:S01]  /*34c0*/  @!P4 FMUL R63, R63, 0.5 ;  /* 0x3f0000003f3fc820 */ /* 0x000fe20000400000 */
[----:B------:R-:W1:Y:S01]  /*34d0*/  MUFU.EX2 R59, R54 ;  /* 0x00000036003b7308 */ /* 0x000e620000000800 */
[----:B---3--:R-:W-:Y:S01]  /*34e0*/  @!P2 FMUL R88, R88, R88 ;  /* 0x000000585858a220 */ /* 0x008fe20000400000 */
[----:B------:R-:W-:-:S05]  /*34f0*/  FSETP.GEU.AND P2, PT, R30, -126, PT ;  /* 0xc2fc00001e00780b */ /* 0x000fca0003f4e000 */
[----:B------:R-:W-:Y:S01]  /*3500*/  @!P6 FMUL R34, R34, 0.5 ;  /* 0x3f0000002222e820 */ /* 0x000fe20000400000 */
[----:B------:R-:W3:Y:S01]  /*3510*/  MUFU.EX2 R67, R67 ;  /* 0x0000004300437308 */ /* 0x000ee20000000800 */
[----:B--2---:R-:W-:Y:S01]  /*3520*/  @!P3 FMUL R66, R66, R66 ;  /* 0x000000424242b220 */ /* 0x004fe20000400000 */
[----:B------:R-:W-:-:S05]  /*3530*/  FSETP.GEU.AND P3, PT, R75, -126, PT ;  /* 0xc2fc00004b00780b */ /* 0x000fca0003f6e000 */
[----:B------:R-:W-:Y:S01]  /*3540*/  @!P2 FMUL R30, R30, 0.5 ;  /* 0x3f0000001e1ea820 */ /* 0x000fe20000400000 */
[----:B------:R2:W4:Y:S01]  /*3550*/  MUFU.EX2 R90, R34 ;  /* 0x00000022005a7308 */ /* 0x0005220000000800 */
[----:B-1----:R-:W-:Y:S01]  /*3560*/  @!P5 FMUL R59, R59, R59 ;  /* 0x0000003b3b3bd220 */ /* 0x002fe20000400000 */
[----:B------:R-:W-:-:S05]  /*3570*/  FSETP.GEU.AND P5, PT, R3, -126, PT ;  /* 0xc2fc00000300780b */ /* 0x000fca0003fae000 */
[----:B------:R-:W-:Y:S01]  /*3580*/  @!P3 FMUL R75, R75, 0.5 ;  /* 0x3f0000004b4bb820 */ /* 0x000fe20000400000 */
[----:B------:R-:W1:Y:S01]  /*3590*/  MUFU.EX2 R63, R63 ;  /* 0x0000003f003f7308 */ /* 0x000e620000000800 */
[----:B---3--:R-:W-:Y:S01]  /*35a0*/  @!P1 FMUL R67, R67, R67 ;  /* 0x0000004343439220 */ /* 0x008fe20000400000 */
[----:B------:R-:W-:Y:S01]  /*35b0*/  FSETP.GEU.AND P1, PT, R83, -126, PT ;  /* 0xc2fc00005300780b */ /* 0x000fe20003f2e000 */
[----:B--2---:R-:W-:Y:S02]  /*35c0*/  FFMA R34, R74, UR6, -R0 ;  /* 0x000000064a227c23 */ /* 0x004fe40008000800 */
[----:B------:R-:W-:Y:S02]  /*35d0*/  FADD R54, R76, R67 ;  /* 0x000000434c367221 */ /* 0x000fe40000000000 */
[----:B------:R-:W-:Y:S01]  /*35e0*/  @!P5 FMUL R3, R3, 0.5 ;  /* 0x3f0000000303d820 */ /* 0x000fe20000400000 */
[----:B------:R2:W3:Y:S01]  /*35f0*/  MUFU.EX2 R61, R30 ;  /* 0x0000001e003d7308 */ /* 0x0004e20000000800 */
[----:B----4-:R-:W-:Y:S01]  /*3600*/  @!P6 FMUL R90, R90, R90 ;  /* 0x0000005a5a5ae220 */ /* 0x010fe20000400000 */
[----:B------:R-:W-:-:S05]  /*3610*/  FSETP.GEU.AND P6, PT, R34, -126, PT ;  /* 0xc2fc00002200780b */ /* 0x000fca0003fce000 */
[----:B------:R-:W-:Y:S01]  /*3620*/  @!P1 FMUL R83, R83, 0.5 ;  /* 0x3f00000053539820 */ /* 0x000fe20000400000 */
[----:B------:R4:W5:Y:S01]  /*3630*/  MUFU.EX2 R70, R3 ;  /* 0x0000000300467308 */ /* 0x0009620000000800 */
[--C-:B--2---:R-:W-:Y:S01]  /*3640*/  FFMA R30, R82, UR6, -R0.reuse ;  /* 0x00000006521e7c23 */ /* 0x104fe20008000800 */
[----:B-1----:R-:W-:Y:S01]  /*3650*/  @!P4 FMUL R63, R63, R63 ;  /* 0x0000003f3f3fc220 */ /* 0x002fe20000400000 */
[----:B------:R-:W-:-:S03]  /*3660*/  FFMA R0, R87, UR6, -R0 ;  /* 0x0000000657007c23 */ /* 0x000fc60008000800 */
[----:B------:R-:W-:Y:S01]  /*3670*/  FSETP.GEU.AND P4, PT, R30, -126, PT ;  /* 0xc2fc00001e00780b */ /* 0x000fe20003f8e000 */
[----:B------:R-:W-:Y:S01]  /*3680*/  @!P6 FMUL R34, R34, 0.5 ;  /* 0x3f0000002222e820 */ /* 0x000fe20000400000 */
[----:B------:R-:W1:Y:S01]  /*3690*/  MUFU.EX2 R75, R75 ;  /* 0x0000004b004b7308 */ /* 0x000e620000000800 */
[----:B---3--:R-:W-:Y:S01]  /*36a0*/  @!P2 FMUL R61, R61, R61 ;  /* 0x0000003d3d3da220 */ /* 0x008fe20000400000 */
[----:B------:R-:W-:Y:S01]  /*36b0*/  FSETP.GEU.AND P2, PT, R26, -126, PT ;  /* 0xc2fc00001a00780b */ /* 0x000fe20003f4e000 */
[----:B----4-:R-:W-:Y:S01]  /*36c0*/  FADD R3, R24, R33 ;  /* 0x0000002118037221 */ /* 0x010fe20000000000 */
[----:B------:R-:W-:-:S04]  /*36d0*/  F2FP.BF16.F32.PACK_AB R24, R5, R24 ;  /* 0x000000180518723e */ /* 0x000fc800000010ff */
[----:B------:R-:W2:Y:S01]  /*36e0*/  MUFU.EX2 R83, R83 ;  /* 0x0000005300537308 */ /* 0x000ea20000000800 */
[----:B-----5:R-:W-:Y:S01]  /*36f0*/  @!P5 FMUL R70, R70, R70 ;  /* 0x000000464646d220 */ /* 0x020fe20000400000 */
[----:B------:R-:W-:Y:S01]  /*3700*/  FSETP.GEU.AND P5, PT, R71, -126, PT ;  /* 0xc2fc00004700780b */ /* 0x000fe20003fae000 */
[----:B------:R-:W-:Y:S02]  /*3710*/  @!P4 FMUL R30, R30, 0.5 ;  /* 0x3f0000001e1ec820 */ /* 0x000fe40000400000 */
[----:B------:R-:W-:Y:S02]  /*3720*/  FADD R50, R39, R70 ;  /* 0x0000004627327221 */ /* 0x000fe40000000000 */
[----:B------:R-:W-:Y:S01]  /*3730*/  @!P2 FMUL R26, R26, 0.5 ;  /* 0x3f0000001a1aa820 */ /* 0x000fe20000400000 */
[----:B------:R3:W4:Y:S01]  /*3740*/  MUFU.EX2 R82, R34 ;  /* 0x0000002200527308 */ /* 0x0007220000000800 */
[----:B-1----:R-:W-:Y:S01]  /*3750*/  @!P3 FMUL R75, R75, R75 ;  /* 0x0000004b4b4bb220 */ /* 0x002fe20000400000 */
[----:B------:R-:W-:-:S03]  /*3760*/  FSETP.GEU.AND P3, PT, R79, -126, PT ;  /* 0xc2fc00004f00780b */ /* 0x000fc60003f6e000 */
[----:B------:R-:W-:Y:S02]  /*3770*/  FADD R85, R84, R75 ;  /* 0x0000004b54557221 */ /* 0x000fe40000000000 */
[----:B------:R-:W-:Y:S01]  /*3780*/  @!P5 FMUL R71, R71, 0.5 ;  /* 0x3f0000004747d820 */ /* 0x000fe20000400000 */
[----:B------:R1:W5:Y:S01]  /*3790*/  MUFU.EX2 R92, R30 ;  /* 0x0000001e005c7308 */ /* 0x0003620000000800 */
[----:B--2---:R-:W-:Y:S01]  /*37a0*/  @!P1 FMUL R83, R83, R83 ;  /* 0x0000005353539220 */ /* 0x004fe20000400000 */
[----:B------:R-:W-:Y:S01]  /*37b0*/  FSETP.GEU.AND P1, PT, R0, -126, PT ;  /* 0xc2fc00000000780b */ /* 0x000fe20003f2e000 */
[----:B---3--:R-:W-:Y:S02]  /*37c0*/  FADD R34, R15, R52 ;  /* 0x000000340f227221 */ /* 0x008fe40000000000 */
[----:B------:R-:W-:Y:S02]  /*37d0*/  FADD R89, R58, R83 ;  /* 0x000000533a597221 */ /* 0x000fe40000000000 */
[----:B------:R-:W-:Y:S01]  /*37e0*/  @!P3 FMUL R79, R79, 0.5 ;  /* 0x3f0000004f4fb820 */ /* 0x000fe20000400000 */
[----:B------:R2:W-:Y:S01]  /*37f0*/  MUFU.EX2 R74, R26 ;  /* 0x0000001a004a7308 */ /* 0x0005e20000000800 */
[----:B----4-:R-:W-:Y:S01]  /*3800*/  @!P6 FMUL R82, R82, R82 ;  /* 0x000000525252e220 */ /* 0x010fe20000400000 */
[----:B------:R-:W-:Y:S01]  /*3810*/  FSETP.GEU.AND P6, PT, R78, -126, PT ;  /* 0xc2fc00004e00780b */ /* 0x000fe20003fce000 */
[----:B-1----:R-:W-:Y:S01]  /*3820*/  FADD R30, R32, R49 ;  /* 0x00000031201e7221 */ /* 0x002fe20000000000 */
[----:B------:R-:W-:Y:S01]  /*3830*/  FADD R54, R54, R89 ;  /* 0x0000005936367221 */ /* 0x000fe20000000000 */
[----:B------:R-:W-:-:S02]  /*3840*/  F2FP.BF16.F32.PACK_AB R32, R15, R32 ;  /* 0x000000200f20723e */ /* 0x000fc400000010ff */
[----:B------:R-:W-:Y:S01]  /*3850*/  @!P1 FMUL R0, R0, 0.5 ;  /* 0x3f00000000009820 */ /* 0x000fe20000400000 */
[----:B------:R-:W1:Y:S01]  /*3860*/  MUFU.EX2 R71, R71 ;  /* 0x0000004700477308 */ /* 0x000e620000000800 */
[----:B--2---:R-:W-:Y:S01]  /*3870*/  FADD R26, R28, R41 ;  /* 0x000000291c1a7221 */ /* 0x004fe20000000000 */
[----:B-----5:R-:W-:Y:S01]  /*3880*/  @!P4 FMUL R92, R92, R92 ;  /* 0x0000005c5c5cc220 */ /* 0x020fe20000400000 */
[----:B------:R-:W-:Y:S01]  /*3890*/  FSETP.GEU.AND P4, PT, R86, -126, PT ;  /* 0xc2fc00005600780b */ /* 0x000fe20003f8e000 */
[----:B------:R-:W-:Y:S01]  /*38a0*/  FADD R38, R3, R30 ;  /* 0x0000001e03267221 */ /* 0x000fe20000000000 */
[----:B------:R-:W-:Y:S01]  /*38b0*/  FADD R73, R26, R65 ;  /* 0x000000411a497221 */ /* 0x000fe20000000000 */
[----:B------:R-:W-:Y:S01]  /*38c0*/  FADD R26, R8, R37 ;  /* 0x00000025081a7221 */ /* 0x000fe20000000000 */
[----:B------:R-:W-:Y:S01]  /*38d0*/  FADD R65, R12, R53 ;  /* 0x000000350c417221 */ /* 0x000fe20000000000 */
[----:B------:R-:W2:Y:S01]  /*38e0*/  MUFU.EX2 R79, R79 ;  /* 0x0000004f004f7308 */ /* 0x000ea20000000800 */
[----:B------:R-:W-:Y:S01]  /*38f0*/  @!P6 FMUL R78, R78, 0.5 ;  /* 0x3f0000004e4ee820 */ /* 0x000fe20000400000 */
[----:B------:R-:W-:Y:S01]  /*3900*/  FADD R3, R5, R40 ;  /* 0x0000002805037221 */ /* 0x000fe20000000000 */
[----:B------:R-:W-:Y:S01]  /*3910*/  FADD R46, R26, R65 ;  /* 0x000000411a2e7221 */ /* 0x000fe20000000000 */
[----:B------:R-:W-:Y:S01]  /*3920*/  FADD R65, R14, R27 ;  /* 0x0000001b0e417221 */ /* 0x000fe20000000000 */
[----:B------:R-:W-:Y:S01]  /*3930*/  FADD R26, R10, R45 ;  /* 0x0000002d0a1a7221 */ /* 0x000fe20000000000 */
[----:B------:R-:W-:Y:S01]  /*3940*/  FADD R30, R11, R44 ;  /* 0x0000002c0b1e7221 */ /* 0x000fe20000000000 */
[----:B------:R-:W-:Y:S01]  /*3950*/  FADD R42, R3, R34 ;  /* 0x00000022032a7221 */ /* 0x000fe20000000000 */
[----:B------:R-:W-:Y:S01]  /*3960*/  @!P4 FMUL R86, R86, 0.5 ;  /* 0x3f0000005656c820 */ /* 0x000fe20000400000 */
[----:B------:R-:W-:Y:S01]  /*3970*/  FADD R81, R26, R65 ;  /* 0x000000411a517221 */ /* 0x000fe20000000000 */
[----:B------:R-:W-:Y:S01]  /*3980*/  FADD R77, R30, R69 ;  /* 0x000000451e4d7221 */ /* 0x000fe20000000000 */
[----:B------:R-:W3:Y:S01]  /*3990*/  MUFU.EX2 R65, R0 ;  /* 0x0000000000417308 */ /* 0x000ee20000000800 */
[----:B------:R-:W-:Y:S01]  /*39a0*/  FADD R3, R9, R20 ;  /* 0x0000001409037221 */ /* 0x000fe20000000000 */
[----:B------:R-:W-:Y:S01]  /*39b0*/  FADD R34, R21, R56 ;  /* 0x0000003815227221 */ /* 0x000fe20000000000 */
[----:B------:R-:W-:Y:S01]  /*39c0*/  FADD R30, R13, R48 ;  /* 0x000000300d1e7221 */ /* 0x000fe20000000000 */
[----:B------:R-:W-:Y:S01]  /*39d0*/  FADD R69, R29, R64 ;  /* 0x000000401d457221 */ /* 0x000fe20000000000 */
[----:B------:R-:W-:Y:S01]  /*39e0*/  FADD R26, R31, R90 ;  /* 0x0000005a1f1a7221 */ /* 0x000fe20000000000 */
[----:B------:R-:W-:Y:S01]  /*39f0*/  FADD R3, R3, R34 ;  /* 0x0000002203037221 */ /* 0x000fe20000000000 */
[----:B------:R-:W-:Y:S01]  /*3a00*/  FADD R87, R55, R92 ;  /* 0x0000005c37577221 */ /* 0x000fe20000000000 */
[----:B------:R-:W4:Y:S01]  /*3a10*/  MUFU.EX2 R78, R78 ;  /* 0x0000004e004e7308 */ /* 0x000f220000000800 */
[----:B------:R-:W-:Y:S01]  /*3a20*/  FADD R30, R30, R69 ;  /* 0x000000451e1e7221 */ /* 0x000fe20000000000 */
[----:B------:R-:W-:Y:S01]  /*3a30*/  FADD R69, R47, R82 ;  /* 0x000000522f457221 */ /* 0x000fe20000000000 */
[----:B------:R-:W-:Y:S01]  /*3a40*/  FADD R34, R68, R61 ;  /* 0x0000003d44227221 */ /* 0x000fe20000000000 */
[----:B-1----:R-:W-:Y:S01]  /*3a50*/  @!P5 FMUL R71, R71, R71 ;  /* 0x000000474747d220 */ /* 0x002fe20000400000 */
[----:B--2---:R-:W-:Y:S01]  /*3a60*/  @!P3 FMUL R79, R79, R79 ;  /* 0x0000004f4f4fb220 */ /* 0x004fe20000400000 */
[----:B------:R-:W-:Y:S01]  /*3a70*/  FADD R91, R26, R69 ;  /* 0x000000451a5b7221 */ /* 0x000fe20000000000 */
[----:B------:R-:W-:Y:S01]  /*3a80*/  FADD R94, R50, R87 ;  /* 0x00000057325e7221 */ /* 0x000fe20000000000 */
[----:B------:R-:W1:Y:S01]  /*3a90*/  MUFU.EX2 R86, R86 ;  /* 0x0000005600567308 */ /* 0x000e620000000800 */
[----:B---3--:R-:W-:Y:S01]  /*3aa0*/  @!P1 FMUL R65, R65, R65 ;  /* 0x0000004141419220 */ /* 0x008fe20000400000 */
[----:B------:R-:W-:Y:S01]  /*3ab0*/  FADD R93, R34, R85 ;  /* 0x00000055225d7221 */ /* 0x000fe20000000000 */
[----:B------:R-:W-:Y:S01]  /*3ac0*/  FADD R26, R72, R63 ;  /* 0x0000003f481a7221 */ /* 0x000fe20000000000 */
[----:B------:R-:W-:Y:S01]  /*3ad0*/  FADD R85, R88, R79 ;  /* 0x0000004f58557221 */ /* 0x000fe20000000000 */
[----:B------:R-:W-:Y:S01]  /*3ae0*/  FADD R50, R80, R71 ;  /* 0x0000004750327221 */ /* 0x000fe20000000000 */
[----:B------:R-:W-:Y:S01]  /*3af0*/  FADD R89, R62, R65 ;  /* 0x000000413e597221 */ /* 0x000fe20000000000 */
[----:B------:R-:W-:Y:S01]  /*3b00*/  @!P2 FMUL R74, R74, R74 ;  /* 0x0000004a4a4aa220 */ /* 0x000fe20000400000 */
[----:B------:R-:W-:Y:S01]  /*3b10*/  FADD R26, R26, R85 ;  /* 0x000000551a1a7221 */ /* 0x000fe20000000000 */
[----:B----4-:R-:W-:Y:S01]  /*3b20*/  @!P6 FMUL R78, R78, R78 ;  /* 0x0000004e4e4ee220 */ /* 0x010fe20000400000 */
[----:B------:R-:W-:Y:S01]  /*3b30*/  FADD R89, R50, R89 ;  /* 0x0000005932597221 */ /* 0x000fe20000000000 */
[----:B------:R-:W-:Y:S01]  /*3b40*/  FADD R0, R35, R66 ;  /* 0x0000004223007221 */ /* 0x000fe20000000000 */
[----:B------:R-:W-:Y:S01]  /*3b50*/  FADD R34, R43, R74 ;  /* 0x0000004a2b227221 */ /* 0x000fe20000000000 */
[----:B------:R-:W-:Y:S01]  /*3b60*/  FADD R69, R51, R78 ;  /* 0x0000004e33457221 */ /* 0x000fe20000000000 */
[----:B------:R-:W-:Y:S01]  /*3b70*/  FADD R89, R26, R89 ;  /* 0x000000591a597221 */ /* 0x000fe20000000000 */
[----:B------:R-:W-:Y:S01]  /*3b80*/  IMAD.U32 R26, RZ, RZ, UR25 ;  /* 0x00000019ff1a7e24 */ /* 0x000fe2000f8e00ff */
[----:B------:R-:W-:Y:S01]  /*3b90*/  UIADD3 UR25, UR49, 0x1, URZ ;  /* 0x0000000131197890 */ /* 0x000fe2000fffe03f */
[----:B-1----:R-:W-:Y:S01]  /*3ba0*/  @!P4 FMUL R86, R86, R86 ;  /* 0x000000565656c220 */ /* 0x002fe20000400000 */
[----:B------:R-:W-:Y:S01]  /*3bb0*/  FADD R0, R0, R69 ;  /* 0x0000004500007221 */ /* 0x000fe20000000000 */
[----:B------:R-:W-:Y:S01]  /*3bc0*/  FADD R38, R38, R73 ;  /* 0x0000004926267221 */ /* 0x000fe20000000000 */
[----:B------:R-:W-:Y:S01]  /*3bd0*/  UISETP.NE.AND UP0, UPT, UR25, 0x5, UPT ;  /* 0x000000051900788c */ /* 0x000fe2000bf05270 */
[----:B------:R-:W-:Y:S01]  /*3be0*/  FADD R87, R59, R86 ;  /* 0x000000563b577221 */ /* 0x000fe20000000000 */
[----:B------:R-:W-:Y:S01]  /*3bf0*/  FADD R42, R42, R77 ;  /* 0x0000004d2a2a7221 */ /* 0x000fe20000000000 */
[----:B------:R-:W-:Y:S01]  /*3c00*/  FADD R81, R46, R81 ;  /* 0x000000512e517221 */ /* 0x000fe20000000000 */
[----:B------:R-:W-:Y:S01]  /*3c10*/  FADD R3, R3, R30 ;  /* 0x0000001e03037221 */ /* 0x000fe20000000000 */
[----:B------:R-:W-:Y:S01]  /*3c20*/  FADD R87, R34, R87 ;  /* 0x0000005722577221 */ /* 0x000fe20000000000 */
[----:B------:R-:W-:Y:S01]  /*3c30*/  USEL UR6, URZ, 0x1, UP0 ;  /* 0x000000013f067887 */ /* 0x000fe20008000000 */
[----:B------:R-:W-:Y:S01]  /*3c40*/  FADD R91, R91, R94 ;  /* 0x0000005e5b5b7221 */ /* 0x000fe20000000000 */
[----:B------:R-:W-:Y:S01]  /*3c50*/  FADD R54, R93, R54 ;  /* 0x000000365d367221 */ /* 0x000fe20000000000 */
[----:B------:R-:W-:Y:S01]  /*3c60*/  FADD R0, R0, R87 ;  /* 0x0000005700007221 */ /* 0x000fe20000000000 */
[----:B------:R-:W-:Y:S01]  /*3c70*/  FADD R38, R38, R81 ;  /* 0x0000005126267221 */ /* 0x000fe20000000000 */
[----:B------:R-:W-:Y:S01]  /*3c80*/  FADD R3, R42, R3 ;  /* 0x000000032a037221 */ /* 0x000fe20000000000 */
[----:B------:R-:W-:Y:S01]  /*3c90*/  FADD R89, R54, R89 ;  /* 0x0000005936597221 */ /* 0x000fe20000000000 */
[----:B------:R-:W-:Y:S01]  /*3ca0*/  FADD R0, R91, R0 ;  /* 0x000000005b007221 */ /* 0x000fe20000000000 */
[----:B------:R1:W-:Y:S01]  /*3cb0*/  SYNCS.ARRIVE.TRANS64.A1T0 RZ, [R26+UR27], RZ ;  /* 0x000000ff1aff79a7 */ /* 0x0003e2000810001b */
[----:B------:R-:W-:Y:S01]  /*3cc0*/  FADD R3, R38, R3 ;  /* 0x0000000326037221 */ /* 0x000fe20000000000 */
[----:B------:R-:W-:Y:S01]  /*3cd0*/  F2FP.BF16.F32.PACK_AB R54, R64, R27 ;  /* 0x0000001b4036723e */ /* 0x000fe200000010ff */
[----:B------:R-:W-:Y:S01]  /*3ce0*/  USEL UR25, UR25, URZ, UP0 ;  /* 0x0000003f19197287 */ /* 0x000fe20008000000 */
[----:B------:R-:W-:Y:S01]  /*3cf0*/  LOP3.LUT R19, R19, UR6, RZ, 0x3c, !PT ;  /* 0x0000000613137c12 */ /* 0x000fe2000f8e3cff */
[----:B------:R-:W-:Y:S01]  /*3d00*/  FADD R0, R0, R89 ;  /* 0x0000005900007221 */ /* 0x000fe20000000000 */
[----:B------:R-:W-:-:S02]  /*3d10*/  F2FP.BF16.F32.PACK_AB R38, R29, R14 ;  /* 0x0000000e1d26723e */ /* 0x000fc400000010ff */
[----:B------:R-:W-:Y:S02]  /*3d20*/  F2FP.BF16.F32.PACK_AB R40, R40, R33 ;  /* 0x000000212828723e */ /* 0x000fe400000010ff */
[----:B------:R-:W-:Y:S02]  /*3d30*/  F2FP.BF16.F32.PACK_AB R46, R48, R45 ;  /* 0x0000002d302e723e */ /* 0x000fe400000010ff */
[----:B------:R-:W-:Y:S02]  /*3d40*/  F2FP.BF16.F32.PACK_AB R27, R72, R35 ;  /* 0x00000023481b723e */ /* 0x000fe400000010ff */
[----:B------:R-:W-:Y:S02]  /*3d50*/  F2FP.BF16.F32.PACK_AB R42, R20, R37 ;  /* 0x00000025142a723e */ /* 0x000fe400000010ff */
[----:B------:R-:W-:Y:S02]  /*3d60*/  F2FP.BF16.F32.PACK_AB R44, R44, R41 ;  /* 0x000000292c2c723e */ /* 0x000fe400000010ff */
[----:B------:R-:W-:-:S02]  /*3d70*/  F2FP.BF16.F32.PACK_AB R48, R52, R49 ;  /* 0x000000313430723e */ /* 0x000fc400000010ff */
[----:B------:R-:W-:Y:S02]  /*3d80*/  F2FP.BF16.F32.PACK_AB R50, R56, R53 ;  /* 0x000000353832723e */ /* 0x000fe400000010ff */
[----:B------:R-:W-:Y:S02]  /*3d90*/  F2FP.BF16.F32.PACK_AB R29, R76, R39 ;  /* 0x000000274c1d723e */ /* 0x000fe400000010ff */
[----:B------:R-:W-:Y:S02]  /*3da0*/  F2FP.BF16.F32.PACK_AB R31, R80, R43 ;  /* 0x0000002b501f723e */ /* 0x000fe400000010ff */
[----:B------:R-:W-:Y:S02]  /*3db0*/  F2FP.BF16.F32.PACK_AB R33, R84, R47 ;  /* 0x0000002f5421723e */ /* 0x000fe400000010ff */
[----:B------:R-:W-:Y:S02]  /*3dc0*/  F2FP.BF16.F32.PACK_AB R35, R88, R51 ;  /* 0x000000335823723e */ /* 0x000fe400000010ff */
[----:B-1----:R-:W-:-:S02]  /*3dd0*/  F2FP.BF16.F32.PACK_AB R26, R9, R8 ;  /* 0x00000008091a723e */ /* 0x002fc400000010ff */
        /* <DEDUP_REMOVED lines=11> */
[----:B------:R-:W-:-:S02]  /*3e90*/  F2FP.BF16.F32.PACK_AB R51, R79, R78 ;  /* 0x0000004e4f33723e */ /* 0x000fc400000010ff */
[----:B------:R-:W-:Y:S01]  /*3ea0*/  F2FP.BF16.F32.PACK_AB R53, R83, R92 ;  /* 0x0000005c5335723e */ /* 0x000fe200000010ff */
[----:B------:R-:W-:Y:S06]  /*3eb0*/  @!P0 BRA `(.L_x_21) ;  /* 0x0000000000048947 */ /* 0x000fec0003800000 */
[----:B------:R-:W-:Y:S01]  /*3ec0*/  BPT.TRAP 0x1 ;  /* 0x000000040000795c */ /* 0x000fe20000300000 */
.L_x_21:
[----:B------:R-:W-:Y:S01]  /*3ed0*/  ULEA UR6, UR25, UR37, 0x3 ;  /* 0x0000002519067291 */ /* 0x000fe2000f8e183f */
[----:B------:R-:W-:-:S08]  /*3ee0*/  SHF.L.U32 R5, R19, 0x1f, RZ ;  /* 0x0000001f13057819 */ /* 0x000fd000000006ff */
[----:B------:R-:W1:Y:S02]  /*3ef0*/  SYNCS.PHASECHK.TRANS64.TRYWAIT P1, [UR6+0x20200], R5 ;  /* 0x02020005ff0075a7 */ /* 0x000e640008020146 */
[----:B-1----:R-:W-:Y:S05]  /*3f00*/  @!P1 BRA `(.L_x_22) ;  /* 0x000000c000a09947 */ /* 0x002fea0003800000 */
.L_x_131:
[----:B------:R-:W-:Y:S01]  /*3f10*/  UIMAD UR10, UR25, 0x500, UR44 ;  /* 0x00000500190a78a4 */ /* 0x000fe2000f8e022c */
[----:B------:R-:W-:Y:S01]  /*3f20*/  WARPGROUP.ARRIVE ;  /* 0x00000000000079c5 */ /* 0x000fe20000000000 */
[----:B------:R-:W-:Y:S01]  /*3f30*/  UMOV UR7, 0xc0000010 ;  /* 0xc000001000077882 */ /* 0x000fe20000000000 */
[----:B------:R-:W-:Y:S01]  /*3f40*/  F2FP.BF16.F32.PACK_AB R55, R65, R86 ;  /* 0x000000564137723e */ /* 0x000fe200000010ff */
[----:B------:R-:W-:Y:S02]  /*3f50*/  UIADD3 UR11, UR10, 0x100, URZ ;  /* 0x000001000a0b7890 */ /* 0x000fe4000fffe03f */
[----:B------:R-:W-:Y:S02]  /*3f60*/  UIADD3 UR14, UR10, 0x200, URZ ;  /* 0x000002000a0e7890 */ /* 0x000fe4000fffe03f */
[----:B------:R-:W-:Y:S01]  /*3f70*/  UMOV UR6, UR10 ;  /* 0x0000000a00067c82 */ /* 0x000fe20008000000 */
[----:B------:R-:W-:Y:S01]  /*3f80*/  UIADD3 UR15, UR10, 0x300, URZ ;  /* 0x000003000a0f7890 */ /* 0x000fe2000fffe03f */
[----:B------:R-:W-:Y:S01]  /*3f90*/  HGMMA.64x16x16.F32.BF16 R120, R24, gdesc[UR4].tnspB, RZ, !UPT, gsb0 ;  /* 0x4020000418787df0 */ /* 0x000fe2000c0018ff */
[----:B------:R-:W-:Y:S01]  /*3fa0*/  UMOV UR6, UR11 ;  /* 0x0000000b00067c82 */ /* 0x000fe20008000000 */
[----:B------:R-:W-:Y:S01]  /*3fb0*/  UMOV UR7, 0xc0000010 ;  /* 0xc000001000077882 */ /* 0x000fe20000000000 */
[----:B------:R-:W-:-:S02]  /*3fc0*/  UIADD3 UR18, UR10, 0x400, URZ ;  /* 0x000004000a127890 */ /* 0x000fc4000fffe03f */
[----:B------:R-:W-:Y:S01]  /*3fd0*/  UIADD3 UR11, UR10, 0x120, URZ ;  /* 0x000001200a0b7890 */ /* 0x000fe2000fffe03f */
[----:B------:R-:W-:Y:S02]  /*3fe0*/  WARPGROUP.DEPBAR.LE gsb0, 0x0 ;  /* 0x00008000000079c5 */ /* 0x000fe40000010000 */
[----:B------:R-:W-:-:S06]  /*3ff0*/  WARPGROUP.ARRIVE ;  /* 0x00000000000079c5 */ /* 0x000fcc0000000000 */
[----:B------:R-:W-:Y:S01]  /*4000*/  HGMMA.64x16x16.F32.BF16 R112, R24, gdesc[UR4].tnspB, RZ, !UPT, gsb0 ;  /* 0x4020000418707df0 */ /* 0x000fe2000c0018ff */
[----:B------:R-:W-:Y:S01]  /*4010*/  UMOV UR6, UR14 ;  /* 0x0000000e00067c82 */ /* 0x000fe20008000000 */
[----:B------:R-:W-:Y:S01]  /*4020*/  UMOV UR7, 0xc0000010 ;  /* 0xc000001000077882 */ /* 0x000fe20000000000 */
        /* <DEDUP_REMOVED lines=16> */
[----:B------:R-:W-:Y:S01]  /*4130*/  UIADD3 UR6, UR10, 0x20, URZ ;  /* 0x000000200a067890 */ /* 0x000fe2000fffe03f */
[----:B------:R-:W-:Y:S01]  /*4140*/  UMOV UR7, 0xc0000010 ;  /* 0xc000001000077882 */ /* 0x000fe20000000000 */
[----:B------:R-:W-:Y:S02]  /*4150*/  WARPGROUP.DEPBAR.LE gsb0, 0x0 ;  /* 0x00008000000079c5 */ /* 0x000fe40000010000 */
[----:B------:R-:W-:-:S06]  /*4160*/  WARPGROUP.ARRIVE ;  /* 0x00000000000079c5 */ /* 0x000fcc0000000000 */
[----:B------:R-:W-:Y:S01]  /*4170*/  HGMMA.64x16x16.F32.BF16 R120, R28, gdesc[UR4].tnspB, R120, gsb0 ;  /* 0x402000041c787df0 */ /* 0x000fe20008001878 */
[----:B------:R-:W-:Y:S01]  /*4180*/  UMOV UR6, UR11 ;  /* 0x0000000b00067c82 */ /* 0x000fe20008000000 */
[----:B------:R-:W-:Y:S01]  /*4190*/  UMOV UR7, 0xc0000010 ;  /* 0xc000001000077882 */ /* 0x000fe20000000000 */
[----:B------:R-:W-:Y:S01]  /*41a0*/  UIADD3 UR11, UR10, 0x140, URZ ;  /* 0x000001400a0b7890 */ /* 0x000fe2000fffe03f */
        /* <DEDUP_REMOVED lines=162> */
[----:B------:R-:W-:Y:S02]  /*4bd0*/  WARPGROUP.DEPBAR.LE gsb0, 0x0 ;  /* 0x00008000000079c5 */ /* 0x000fe40000010000 */
[----:B------:R-:W-:-:S06]  /*4be0*/  WARPGROUP.ARRIVE ;  /* 0x00000000000079c5 */ /* 0x000fcc0000000000 */
[----:B------:R-:W-:Y:S01]  /*4bf0*/  HGMMA.64x16x16.F32.BF16 R88, R48, gdesc[UR4].tnspB, R88, gsb0 ;  /* 0x4020000430587df0 */ /* 0x000fe20008001858 */
[----:B------:R-:W-:Y:S01]  /*4c00*/  UIADD3 UR6, UR10, 0xe0, URZ ;  /* 0x000000e00a067890 */ /* 0x000fe2000fffe03f */
        /* <DEDUP_REMOVED lines=24> */
[----:B------:R-:W-:Y:S03]  /*4d90*/  HGMMA.64x16x16.F32.BF16 R88, R52, gdesc[UR4].tnspB, R88, gsb0 ;  /* 0x4020000434587df0 */ /* 0x000fe60008001858 */
[----:B------:R-:W-:Y:S02]  /*4da0*/  WARPGROUP.DEPBAR.LE gsb0, 0x0 ;  /* 0x00008000000079c5 */ /* 0x000fe40000010000 */
[----:B------:R-:W-:Y:S05]  /*4db0*/  @!P0 BRA `(.L_x_23) ;  /* 0x0000000000048947 */ /* 0x000fea0003800000 */
[----:B------:R-:W-:Y:S01]  /*4dc0*/  BPT.TRAP 0x1 ;  /* 0x000000040000795c */ /* 0x000fe20000300000 */
.L_x_23:
[----:B------:R-:W-:Y:S02]  /*4dd0*/  UISETP.GT.U32.AND UP0, UPT, UR47, 0x1, UPT ;  /* 0x000000012f00788c */ /* 0x000fe4000bf04070 */
[----:B------:R-:W-:-:S04]  /*4de0*/  UIADD3 UR26, UR26, 0x20228, URZ ;  /* 0x000202281a1a7890 */ /* 0x000fc8000fffe03f */
[----:B------:R-:W-:Y:S01]  /*4df0*/  PLOP3.LUT P1, PT, PT, PT, UP0, 0x80, 0x0 ;  /* 0x000000000000781c */ /* 0x000fe20003f2f008 */
[----:B------:R-:W-:-:S09]  /*4e00*/  UPRMT UR26, URZ, 0x654, UR26 ;  /* 0x000006543f1a7896 */ /* 0x000fd2000800001a */
[----:B------:R-:W-:Y:S03]  /*4e10*/  SYNCS.ARRIVE.TRANS64.RED.A1T0 RZ, [UR26], RZ ;  /* 0x000000ffffff79a7 */ /* 0x000fe6000810041a */
[----:B------:R-:W-:Y:S05]  /*4e20*/  @P1 BRA `(.L_x_24) ;  /* 0x0000000000041947 */ /* 0x000fea0003800000 */
[----:B------:R-:W-:Y:S01]  /*4e30*/  BPT.TRAP 0x1 ;  /* 0x000000040000795c */ /* 0x000fe20000300000 */
.L_x_24:
[----:B------:R-:W-:Y:S01]  /*4e40*/  UIADD3 UR49, UR25, 0x1, URZ ;  /* 0x0000000119317890 */ /* 0x000fe2000fffe03f */
[C---:B------:R-:W-:Y:S01]  /*4e50*/  ISETP.GE.AND P2, PT, R7.reuse, 0x3, PT ;  /* 0x000000030700780c */ /* 0x040fe20003f46270 */
[----:B-1----:R-:W-:Y:S01]  /*4e60*/  VIADD R5, R128, 0x80 ;  /* 0x0000008080057836 */ /* 0x002fe20000000000 */
[----:B------:R-:W-:Y:S01]  /*4e70*/  IADD3 R7, R7, -0x1, RZ ;  /* 0xffffffff07077810 */ /* 0x000fe20007ffe0ff */
[----:B------:R-:W-:-:S04]  /*4e80*/  UISETP.NE.AND UP0, UPT, UR49, 0x5, UPT ;  /* 0x000000053100788c */ /* 0x000fc8000bf05270 */
[----:B------:R-:W-:Y:S02]  /*4e90*/  USEL UR6, URZ, 0x1, UP0 ;  /* 0x000000013f067887 */ /* 0x000fe40008000000 */
[----:B------:R-:W-:-:S04]  /*4ea0*/  USEL UR49, UR49, URZ, UP0 ;  /* 0x0000003f31317287 */ /* 0x000fc80008000000 */
[----:B------:R-:W-:Y:S01]  /*4eb0*/  LOP3.LUT R19, R19, UR6, RZ, 0x3c, !PT ;  /* 0x0000000613137c12 */ /* 0x000fe2000f8e3cff */
[----:B------:R-:W-:Y:S07]  /*4ec0*/  @!P2 BRA `(.L_x_25) ;  /* 0x000000340074a947 */ /* 0x000fee0003800000 */
[----:B------:R-:W-:Y:S01]  /*4ed0*/  IMAD.MOV.U32 R9, RZ, RZ, R4 ;  /* 0x000000ffff097224 */ /* 0x000fe200078e0004 */
[----:B------:R-:W-:Y:S01]  /*4ee0*/  ULDC UR26, c[0x0][0x604] ;  /* 0x00018100001a7ab9 */ /* 0x000fe20000000800 */
[----:B------:R-:W-:-:S07]  /*4ef0*/  IMAD.MOV.U32 R11, RZ, RZ, R6 ;  /* 0x000000ffff0b7224 */ /* 0x000fce00078e0006 */
.L_x_36:
[----:B------:R-:W-:Y:S05]  /*4f00*/  @!P0 BRA `(.L_x_26) ;  /* 0x0000000000048947 */ /* 0x000fea0003800000 */
[----:B------:R-:W-:Y:S01]  /*4f10*/  BPT.TRAP 0x1 ;  /* 0x000000040000795c */ /* 0x000fe20000300000 */
.L_x_26:
[----:B------:R-:W-:Y:S01]  /*4f20*/  ULEA UR6, UR49, UR37, 0x3 ;  /* 0x0000002531067291 */ /* 0x000fe2000f8e183f */
[----:B------:R-:W-:-:S08]  /*4f30*/  SHF.L.U32 R4, R19, 0x1f, RZ ;  /* 0x0000001f13047819 */ /* 0x000fd000000006ff */
[----:B------:R-:W1:Y:S02]  /*4f40*/  SYNCS.PHASECHK.TRANS64.TRYWAIT P2, [UR6+0x20200], R4 ;  /* 0x02020004ff0075a7 */ /* 0x000e640008040146 */
[----:B-1----:R-:W-:Y:S05]  /*4f50*/  @!P2 BRA `(.L_x_27) ;  /* 0x000000b000a4a947 */ /* 0x002fea0003800000 */
.L_x_132:
[----:B------:R-:W-:Y:S01]  /*4f60*/  UIMAD UR22, UR49, 0x500, UR38 ;  /* 0x00000500311678a4 */ /* 0x000fe2000f8e0226 */
[----:B------:R-:W-:Y:S01]  /*4f70*/  WARPGROUP.ARRIVE ;  /* 0x00000000000079c5 */ /* 0x000fe20000000000 */
[----:B------:R-:W-:Y:S01]  /*4f80*/  UMOV UR23, 0xc0000010 ;  /* 0xc000001000177882 */ /* 0x000fe20000000000 */
[----:B------:R-:W-:Y:S01]  /*4f90*/  UMOV UR7, 0xc0000010 ;  /* 0xc000001000077882 */ /* 0x000fe20000000000 */
[----:B------:R-:W-:Y:S02]  /*4fa0*/  UIADD3 UR6, UR22, 0x100, URZ ;  /* 0x0000010016067890 */ /* 0x000fe4000fffe03f */
[----:B------:R-:W-:Y:S01]  /*4fb0*/  UIADD3 UR10, UR22, 0x200, URZ ;  /* 0x00000200160a7890 */ /* 0x000fe2000fffe03f */
[----:B------:R-:W-:Y:S02]  /*4fc0*/  UMOV UR11, 0xc0000010 ;  /* 0xc0000010000b7882 */ /* 0x000fe40000000000 */
[----:B------:R-:W-:Y:S01]  /*4fd0*/  HGMMA.64x128x16.F32.BF16 R24, gdesc[UR20], RZ, !UPT, gsb0 ;  /* 0x01e00000141879f0 */ /* 0x000fe2000c0018ff */
[----:B------:R-:W-:Y:S01]  /*4fe0*/  UIADD3 UR14, UR22, 0x300, URZ ;  /* 0x00000300160e7890 */ /* 0x000fe2000fffe03f */
[----:B------:R-:W-:Y:S01]  /*4ff0*/  UMOV UR15, 0xc0000010 ;  /* 0xc0000010000f7882 */ /* 0x000fe20000000000 */
[----:B------:R-:W-:Y:S01]  /*5000*/  UIADD3 UR18, UR22, 0x400, URZ ;  /* 0x0000040016127890 */ /* 0x000fe2000fffe03f */
[----:B------:R-:W-:Y:S01]  /*5010*/  UMOV UR19, 0xc0000010 ;  /* 0xc000001000137882 */ /* 0x000fe20000000000 */
[----:B------:R-:W-:-:S02]  /*5020*/  WARPGROUP.DEPBAR.LE gsb0, 0x0 ;  /* 0x00008000000079c5 */ /* 0x000fc40000010000 */
[----:B------:R-:W-:-:S06]  /*5030*/  WARPGROUP.ARRIVE ;  /* 0x00000000000079c5 */ /* 0x000fcc0000000000 */
[----:B------:R-:W-:Y:S03]  /*5040*/  HGMMA.64x128x16.F32.BF16 R24, gdesc[UR4], R24, gsb0 ;  /* 0x01e00000041879f0 */ /* 0x000fe60008001818 */
[----:B------:R-:W-:Y:S02]  /*5050*/  WARPGROUP.DEPBAR.LE gsb0, 0x0 ;  /* 0x00008000000079c5 */ /* 0x000fe40000010000 */
[----:B------:R-:W-:-:S07]  /*5060*/  WARPGROUP.ARRIVE ;  /* 0x00000000000079c5 */ /* 0x000fce0000000000 */
[----:B------:R-:W-:Y:S01]  /*5070*/  HGMMA.64x128x16.F32.BF16 R24, gdesc[UR8], R24, gsb0 ;  /* 0x01e00000081879f0 */ /* 0x000fe20008001818 */
[----:B------:R-:W-:-:S04]  /*5080*/  UIADD3 UR10, UR49, 0x1, URZ ;  /* 0x00000001310a7890 */ /* 0x000fc8000fffe03f */
[----:B------:R-:W-:-:S04]  /*5090*/  UISETP.NE.AND UP0, UPT, UR10, 0x5, UPT ;  /* 0x000000050a00788c */ /* 0x000fc8000bf05270 */
[----:B------:R-:W-:Y:S02]  /*50a0*/  USEL UR6, URZ, 0x1, UP0 ;  /* 0x000000013f067887 */ /* 0x000fe40008000000 */
[----:B------:R-:W-:-:S04]  /*50b0*/  USEL UR10, UR10, URZ, UP0 ;  /* 0x0000003f0a0a7287 */ /* 0x000fc80008000000 */
[----:B------:R-:W-:Y:S01]  /*50c0*/  LOP3.LUT R19, R19, UR6, RZ, 0x3c, !PT ;  /* 0x0000000613137c12 */ /* 0x000fe2000f8e3cff */
[----:B------:R-:W-:Y:S02]  /*50d0*/  WARPGROUP.DEPBAR.LE gsb0, 0x0 ;  /* 0x00008000000079c5 */ /* 0x000fe40000010000 */
[----:B------:R-:W-:-:S06]  /*50e0*/  WARPGROUP.ARRIVE ;  /* 0x00000000000079c5 */ /* 0x000fcc0000000000 */
[----:B------:R-:W-:Y:S03]  /*50f0*/  HGMMA.64x128x16.F32.BF16 R24, gdesc[UR12], R24, gsb0 ;  /* 0x01e000000c1879f0 */ /* 0x000fe60008001818 */
[----:B------:R-:W-:Y:S02]  /*5100*/  WARPGROUP.DEPBAR.LE gsb0, 0x0 ;  /* 0x00008000000079c5 */ /* 0x000fe40000010000 */
[----:B------:R-:W-:-:S07]  /*5110*/  WARPGROUP.ARRIVE ;  /* 0x00000000000079c5 */ /* 0x000fce0000000000 */
[----:B------:R-:W-:Y:S03]  /*5120*/  HGMMA.64x128x16.F32.BF16 R24, gdesc[UR16], R24, gsb0 ;  /* 0x01e00000101879f0 */ /* 0x000fe60008001818 */
[----:B------:R-:W-:Y:S02]  /*5130*/  WARPGROUP.DEPBAR.LE gsb0, 0x0 ;  /* 0x00008000000079c5 */ /* 0x000fe40000010000 */
[----:B------:R-:W-:Y:S05]  /*5140*/  @!P0 BRA `(.L_x_28) ;  /* 0x0000000000048947 */ /* 0x000fea0003800000 */
[----:B------:R-:W-:Y:S01]  /*5150*/  BPT.TRAP 0x1 ;  /* 0x000000040000795c */ /* 0x000fe20000300000 */
.L_x_28:
[----:B-1----:R-:W-:Y:S01]  /*5160*/  FMNMX R4, R24, R9, !PT ;  /* 0x0000000918047209 */ /* 0x002fe20007800000 */
[----:B------:R-:W-:Y:S01]  /*5170*/  ULEA UR6, UR10, UR37, 0x3 ;  /* 0x000000250a067291 */ /* 0x000fe2000f8e183f */
[----:B------:R-:W-:Y:S02]  /*5180*/  FMNMX R8, R26, R11, !PT ;  /* 0x0000000b1a087209 */ /* 0x000fe40007800000 */
[----:B------:R-:W-:Y:S02]  /*5190*/  FMNMX R13, R25, R4, !PT ;  /* 0x00000004190d7209 */ /* 0x000fe40007800000 */
[----:B------:R-:W-:Y:S02]  /*51a0*/  FMNMX R15, R27, R8, !PT ;  /* 0x000000081b0f7209 */ /* 0x000fe40007800000 */
[----:B------:R-:W-:Y:S02]  /*51b0*/  FMNMX R4, R28, R13, !PT ;  /* 0x0000000d1c047209 */ /* 0x000fe40007800000 */
[----:B------:R-:W-:-:S02]  /*51c0*/  FMNMX R8, R30, R15, !PT ;  /* 0x0000000f1e087209 */ /* 0x000fc40007800000 */
[----:B------:R-:W-:-:S04]  /*51d0*/  FMNMX R13, R29, R4, !PT ;  /* 0x000000041d0d7209 */ /* 0x000fc80007800000 */
        /* <DEDUP_REMOVED lines=27> */
[----:B------:R-:W-:-:S05]  /*5390*/  FMNMX R6, R85, R4, !PT ;  /* 0x0000000455067209 */ /* 0x000fca0007800000 */
[----:B------:R-:W1:Y:S02]  /*53a0*/  SHFL.BFLY PT, R13, R6, 0x1, 0x1f ;  /* 0x0c201f00060d7f89 */ /* 0x000e6400000e0000 */
[----:B-1----:R-:W-:-:S05]  /*53b0*/  FMNMX R13, R6, R13, !PT ;  /* 0x0000000d060d7209 */ /* 0x002fca0007800000 */
[----:B------:R-:W1:Y:S02]  /*53c0*/  SHFL.BFLY PT, R4, R13, 0x2, 0x1f ;  /* 0x0c401f000d047f89 */ /* 0x000e6400000e0000 */
[----:B-1----:R-:W-:Y:S02]  /*53d0*/  FMNMX R4, R13, R4, !PT ;  /* 0x000000040d047209 */ /* 0x002fe40007800000 */
[----:B------:R-:W-:Y:S02]  /*53e0*/  FMNMX R13, R31, R8, !PT ;  /* 0x000000081f0d7209 */ /* 0x000fe40007800000 */
[----:B------:R-:W-:Y:S02]  /*53f0*/  FSETP.NEU.AND P2, PT, R4, -INF , PT ;  /* 0xff8000000400780b */ /* 0x000fe40003f4d000 */
[----:B------:R-:W-:Y:S02]  /*5400*/  FMNMX R6, R34, R13, !PT ;  /* 0x0000000d22067209 */ /* 0x000fe40007800000 */
[----:B------:R-:W-:-:S02]  /*5410*/  FSEL R12, R4, RZ, P2 ;  /* 0x000000ff040c7208 */ /* 0x000fc40001000000 */
[----:B------:R-:W-:-:S03]  /*5420*/  FMNMX R13, R35, R6, !PT ;  /* 0x00000006230d7209 */ /* 0x000fc60007800000 */
[----:B------:R-:W-:Y:S01]  /*5430*/  FMUL R129, R12, UR26 ;  /* 0x0000001a0c817c20 */ /* 0x000fe20008400000 */
[----:B------:R-:W-:Y:S01]  /*5440*/  FMNMX R6, R38, R13, !PT ;  /* 0x0000000d26067209 */ /* 0x000fe20007800000 */
[----:B------:R-:W-:Y:S02]  /*5450*/  FADD R12, -R12, R9 ;  /* 0x000000090c0c7221 */ /* 0x000fe40000000100 */
[--C-:B------:R-:W-:Y:S01]  /*5460*/  FFMA R24, R24, UR26, -R129.reuse ;  /* 0x0000001a18187c23 */ /* 0x100fe20008000881 */
[--C-:B------:R-:W-:Y:S01]  /*5470*/  FFMA R25, R25, UR26, -R129.reuse ;  /* 0x0000001a19197c23 */ /* 0x100fe20008000881 */
[----:B------:R-:W-:Y:S01]  /*5480*/  FMNMX R21, R39, R6, !PT ;  /* 0x0000000627157209 */ /* 0x000fe20007800000 */
[--C-:B------:R-:W-:Y:S01]  /*5490*/  FFMA R8, R28, UR26, -R129.reuse ;  /* 0x0000001a1c087c23 */ /* 0x100fe20008000881 */
[--C-:B------:R-:W-:Y:S01]  /*54a0*/  FFMA R15, R29, UR26, -R129.reuse ;  /* 0x0000001a1d0f7c23 */ /* 0x100fe20008000881 */
[----:B------:R-:W-:Y:S01]  /*54b0*/  FSETP.GEU.AND P6, PT, R24, -126, PT ;  /* 0xc2fc00001800780b */ /* 0x000fe20003fce000 */
[--C-:B------:R-:W-:Y:S01]  /*54c0*/  FFMA R10, R36, UR26, -R129.reuse ;  /* 0x0000001a240a7c23 */ /* 0x100fe20008000881 */
[----:B------:R-:W-:Y:S01]  /*54d0*/  FSETP.GEU.AND P3, PT, R25, -126, PT ;  /* 0xc2fc00001900780b */ /* 0x000fe20003f6e000 */
[--C-:B------:R-:W-:Y:S01]  /*54e0*/  FFMA R28, R32, UR26, -R129.reuse ;  /* 0x0000001a201c7c23 */ /* 0x100fe20008000881 */
[----:B------:R-:W-:Y:S01]  /*54f0*/  FMNMX R6, R42, R21, !PT ;  /* 0x000000152a067209 */ /* 0x000fe20007800000 */
[--C-:B------:R-:W-:Y:S01]  /*5500*/  FFMA R21, R33, UR26, -R129.reuse ;  /* 0x0000001a21157c23 */ /* 0x100fe20008000881 */
[----:B------:R-:W-:Y:S01]  /*5510*/  FSETP.GEU.AND P4, PT, R8, -126, PT ;  /* 0xc2fc00000800780b */ /* 0x000fe20003f8e000 */
[--C-:B------:R-:W-:Y:S01]  /*5520*/  FFMA R14, R44, UR26, -R129.reuse ;  /* 0x0000001a2c0e7c23 */ /* 0x100fe20008000881 */
[----:B------:R-:W-:Y:S01]  /*5530*/  FSETP.GEU.AND P5, PT, R15, -126, PT ;  /* 0xc2fc00000f00780b */ /* 0x000fe20003fae000 */
[--C-:B------:R-:W-:Y:S01]  /*5540*/  FFMA R33, R37, UR26, -R129.reuse ;  /* 0x0000001a25217c23 */ /* 0x100fe20008000881 */
[----:B------:R-:W-:Y:S01]  /*5550*/  FSETP.GEU.AND P2, PT, R28, -126, PT ;  /* 0xc2fc00001c00780b */ /* 0x000fe20003f4e000 */
[--C-:B------:R-:W-:Y:S01]  /*5560*/  FFMA R32, R40, UR26, -R129.reuse ;  /* 0x0000001a28207c23 */ /* 0x100fe20008000881 */
[--C-:B------:R-:W-:Y:S01]  /*5570*/  FFMA R37, R41, UR26, -R129.reuse ;  /* 0x0000001a29257c23 */ /* 0x100fe20008000881 */
[----:B------:R-:W-:Y:S01]  /*5580*/  @!P6 FMUL R24, R24, 0.5 ;  /* 0x3f0000001818e820 */ /* 0x000fe20000400000 */
[--C-:B------:R-:W-:Y:S01]  /*5590*/  FFMA R41, R45, UR26, -R129.reuse ;  /* 0x0000001a2d297c23 */ /* 0x100fe20008000881 */
[----:B------:R-:W-:Y:S01]  /*55a0*/  @!P3 FMUL R25, R25, 0.5 ;  /* 0x3f0000001919b820 */ /* 0x000fe20000400000 */
[----:B------:R-:W-:Y:S01]  /*55b0*/  FMNMX R29, R43, R6, !PT ;  /* 0x000000062b1d7209 */ /* 0x000fe20007800000 */
[--C-:B------:R-:W-:Y:S01]  /*55c0*/  FFMA R45, R49, UR26, -R129.reuse ;  /* 0x0000001a312d7c23 */ /* 0x100fe20008000881 */
[--C-:B------:R-:W-:Y:S01]  /*55d0*/  FFMA R49, R53, UR26, -R129.reuse ;  /* 0x0000001a35317c23 */ /* 0x100fe20008000881 */
[----:B------:R-:W1:Y:S01]  /*55e0*/  MUFU.EX2 R24, R24 ;  /* 0x0000001800187308 */ /* 0x000e620000000800 */
[----:B------:R-:W-:Y:S01]  /*55f0*/  @!P4 FMUL R8, R8, 0.5 ;  /* 0x3f0000000808c820 */ /* 0x000fe20000400000 */
[----:B------:R-:W-:Y:S01]  /*5600*/  @!P5 FMUL R15, R15, 0.5 ;  /* 0x3f0000000f0fd820 */ /* 0x000fe20000400000 */
[----:B------:R-:W-:Y:S01]  /*5610*/  FMNMX R6, R46, R29, !PT ;  /* 0x0000001d2e067209 */ /* 0x000fe20007800000 */
[----:B------:R-:W-:Y:S01]  /*5620*/  @!P2 FMUL R28, R28, 0.5 ;  /* 0x3f0000001c1ca820 */ /* 0x000fe20000400000 */
[--C-:B------:R-:W-:Y:S01]  /*5630*/  FFMA R20, R48, UR26, -R129.reuse ;  /* 0x0000001a30147c23 */ /* 0x100fe20008000881 */
[--C-:B------:R-:W-:Y:S01]  /*5640*/  FFMA R53, R56, UR26, -R129.reuse ;  /* 0x0000001a38357c23 */ /* 0x100fe20008000881 */
[--C-:B------:R-:W-:Y:S01]  /*5650*/  FFMA R36, R52, UR26, -R129.reuse ;  /* 0x0000001a34247c23 */ /* 0x100fe20008000881 */
[----:B------:R2:W3:Y:S01]  /*5660*/  MUFU.EX2 R13, R25 ;  /* 0x00000019000d7308 */ /* 0x0004e20000000800 */
[--C-:B------:R-:W-:Y:S01]  /*5670*/  FFMA R48, R61, UR26, -R129.reuse ;  /* 0x0000001a3d307c23 */ /* 0x100fe20008000881 */
[--C-:B------:R-:W-:Y:S01]  /*5680*/  FFMA R61, R64, UR26, -R129.reuse ;  /* 0x0000001a403d7c23 */ /* 0x100fe20008000881 */
[--C-:B------:R-:W-:Y:S01]  /*5690*/  FFMA R44, R57, UR26, -R129.reuse ;  /* 0x0000001a392c7c23 */ /* 0x100fe20008000881 */
[--C-:B------:R-:W-:Y:S01]  /*56a0*/  FFMA R57, R60, UR26, -R129.reuse ;  /* 0x0000001a3c397c23 */ /* 0x100fe20008000881 */
[--C-:B------:R-:W-:Y:S01]  /*56b0*/  FFMA R52, R65, UR26, -R129.reuse ;  /* 0x0000001a41347c23 */ /* 0x100fe20008000881 */
[--C-:B------:R-:W-:Y:S01]  /*56c0*/  FFMA R60, R73, UR26, -R129.reuse ;  /* 0x0000001a493c7c23 */ /* 0x100fe20008000881 */
[--C-:B------:R-:W-:Y:S01]  /*56d0*/  FFMA R65, R68, UR26, -R129.reuse ;  /* 0x0000001a44417c23 */ /* 0x100fe20008000881 */
[----:B------:R-:W4:Y:S01]  /*56e0*/  MUFU.EX2 R8, R8 ;  /* 0x0000000800087308 */ /* 0x000f220000000800 */
[----:B-1----:R-:W-:Y:S01]  /*56f0*/  @!P6 FMUL R24, R24, R24 ;  /* 0x000000181818e220 */ /* 0x002fe20000400000 */
[----:B------:R-:W-:Y:S01]  /*5700*/  FSETP.GEU.AND P6, PT, R21, -126, PT ;  /* 0xc2fc00001500780b */ /* 0x000fe20003fce000 */
[--C-:B------:R-:W-:Y:S01]  /*5710*/  FFMA R56, R69, UR26, -R129.reuse ;  /* 0x0000001a45387c23 */ /* 0x100fe20008000881 */
[----:B--2---:R-:W-:Y:S01]  /*5720*/  FMNMX R25, R47, R6, !PT ;  /* 0x000000062f197209 */ /* 0x004fe20007800000 */
[--C-:B------:R-:W-:Y:S01]  /*5730*/  FFMA R73, R76, UR26, -R129.reuse ;  /* 0x0000001a4c497c23 */ /* 0x100fe20008000881 */
[--C-:B------:R-:W-:Y:S01]  /*5740*/  FFMA R69, R72, UR26, -R129.reuse ;  /* 0x0000001a48457c23 */ /* 0x100fe20008000881 */
[--C-:B------:R-:W-:Y:S01]  /*5750*/  FFMA R68, R81, UR26, -R129.reuse ;  /* 0x0000001a51447c23 */ /* 0x100fe20008000881 */
[----:B------:R-:W1:Y:S01]  /*5760*/  MUFU.EX2 R15, R15 ;  /* 0x0000000f000f7308 */ /* 0x000e620000000800 */
[----:B---3--:R-:W-:Y:S01]  /*5770*/  @!P3 FMUL R13, R13, R13 ;  /* 0x0000000d0d0db220 */ /* 0x008fe20000400000 */
[----:B------:R-:W-:Y:S01]  /*5780*/  FSETP.GEU.AND P3, PT, R10, -126, PT ;  /* 0xc2fc00000a00780b */ /* 0x000fe20003f6e000 */
[--C-:B------:R-:W-:Y:S01]  /*5790*/  FFMA R64, R77, UR26, -R129.reuse ;  /* 0x0000001a4d407c23 */ /* 0x100fe20008000881 */
[----:B------:R-:W-:Y:S01]  /*57a0*/  FMNMX R6, R50, R25, !PT ;  /* 0x0000001932067209 */ /* 0x000fe20007800000 */
[--C-:B------:R-:W-:Y:S01]  /*57b0*/  FFMA R77, R80, UR26, -R129.reuse ;  /* 0x0000001a504d7c23 */ /* 0x100fe20008000881 */
[--C-:B------:R-:W-:Y:S01]  /*57c0*/  FFMA R72, R85, UR26, -R129.reuse ;  /* 0x0000001a55487c23 */ /* 0x100fe20008000881 */
[----:B------:R-:W-:Y:S01]  /*57d0*/  @!P6 FMUL R21, R21, 0.5 ;  /* 0x3f0000001515e820 */ /* 0x000fe20000400000 */
[----:B------:R-:W2:Y:S01]  /*57e0*/  MUFU.EX2 R28, R28 ;  /* 0x0000001c001c7308 */ /* 0x000ea20000000800 */
[----:B----4-:R-:W-:Y:S01]  /*57f0*/  @!P4 FMUL R8, R8, R8 ;  /* 0x000000080808c220 */ /* 0x010fe20000400000 */
[----:B------:R-:W-:Y:S01]  /*5800*/  FSETP.GEU.AND P4, PT, R33, -126, PT ;  /* 0xc2fc00002100780b */ /* 0x000fe20003f8e000 */
[----:B------:R-:W-:Y:S01]  /*5810*/  FFMA R81, R84, UR26, -R129 ;  /* 0x0000001a54517c23 */ /* 0x000fe20008000881 */
[----:B------:R-:W-:Y:S01]  /*5820*/  FMNMX R25, R51, R6, !PT ;  /* 0x0000000633197209 */ /* 0x000fe20007800000 */
[----:B------:R-:W-:-:S02]  /*5830*/  FMUL R12, R12, UR26 ;  /* 0x0000001a0c0c7c20 */ /* 0x000fc40008400000 */
[----:B------:R-:W-:Y:S01]  /*5840*/  @!P3 FMUL R10, R10, 0.5 ;  /* 0x3f0000000a0ab820 */ /* 0x000fe20000400000 */
[----:B------:R-:W3:Y:S01]  /*5850*/  MUFU.EX2 R21, R21 ;  /* 0x0000001500157308 */ /* 0x000ee20000000800 */
[----:B-1----:R-:W-:Y:S01]  /*5860*/  @!P5 FMUL R15, R15, R15 ;  /* 0x0000000f0f0fd220 */ /* 0x002fe20000400000 */
[----:B------:R-:W-:Y:S02]  /*5870*/  FSETP.GEU.AND P5, PT, R32, -126, PT ;  /* 0xc2fc00002000780b */ /* 0x000fe40003fae000 */
[----:B------:R-:W-:-:S03]  /*5880*/  FMNMX R6, R54, R25, !PT ;  /* 0x0000001936067209 */ /* 0x000fc60007800000 */
[----:B------:R-:W-:Y:S01]  /*5890*/  @!P4 FMUL R33, R33, 0.5 ;  /* 0x3f0000002121c820 */ /* 0x000fe20000400000 */
[----:B------:R-:W1:Y:S01]  /*58a0*/  MUFU.EX2 R10, R10 ;  /* 0x0000000a000a7308 */ /* 0x000e620000000800 */
[----:B--2---:R-:W-:Y:S01]  /*58b0*/  @!P2 FMUL R28, R28, R28 ;  /* 0x0000001c1c1ca220 */ /* 0x004fe20000400000 */
[----:B------:R-:W-:Y:S02]  /*58c0*/  FSETP.GEU.AND P2, PT, R37, -126, PT ;  /* 0xc2fc00002500780b */ /* 0x000fe40003f4e000 */
[----:B------:R-:W-:-:S03]  /*58d0*/  FMNMX R25, R55, R6, !PT ;  /* 0x0000000637197209 */ /* 0x000fc60007800000 */
[----:B------:R-:W-:Y:S01]  /*58e0*/  @!P5 FMUL R32, R32, 0.5 ;  /* 0x3f0000002020d820 */ /* 0x000fe20000400000 */
[----:B------:R-:W2:Y:S01]  /*58f0*/  MUFU.EX2 R33, R33 ;  /* 0x0000002100217308 */ /* 0x000ea20000000800 */
[----:B---3--:R-:W-:Y:S01]  /*5900*/  @!P6 FMUL R21, R21, R21 ;  /* 0x000000151515e220 */ /* 0x008fe20000400000 */
[----:B------:R-:W-:Y:S02]  /*5910*/  FSETP.GEU.AND P6, PT, R14, -126, PT ;  /* 0xc2fc00000e00780b */ /* 0x000fe40003fce000 */
[----:B------:R-:W-:-:S03]  /*5920*/  FMNMX R6, R58, R25, !PT ;  /* 0x000000193a067209 */ /* 0x000fc60007800000 */
        /* <DEDUP_REMOVED lines=31> */
[----:B------:R-:W-:Y:S01]  /*5b20*/  FMNMX R25, R71, R6, !PT ;  /* 0x0000000647197209 */ /* 0x000fe20007800000 */
[----:B------:R-:W3:Y:S01]  /*5b30*/  MUFU.EX2 R36, R36 ;  /* 0x0000002400247308 */ /* 0x000ee20000000800 */
[----:B-1----:R-:W-:Y:S01]  /*5b40*/  @!P4 FMUL R20, R20, R20 ;  /* 0x000000141414c220 */ /* 0x002fe20000400000 */
[----:B------:R-:W-:Y:S02]  /*5b50*/  FSETP.GEU.AND P4, PT, R44, -126, PT ;  /* 0xc2fc00002c00780b */ /* 0x000fe40003f8e000 */
[----:B------:R-:W-:Y:S02]  /*5b60*/  FMNMX R6, R74, R25, !PT ;  /* 0x000000194a067209 */ /* 0x000fe40007800000 */
[----:B------:R-:W-:Y:S02]  /*5b70*/  @!P3 FMUL R53, R53, 0.5 ;  /* 0x3f0000003535b820 */ /* 0x000fe40000400000 */
[----:B------:R-:W1:Y:S01]  /*5b80*/  MUFU.EX2 R49, R49 ;  /* 0x0000003100317308 */ /* 0x000e620000000800 */
[----:B--2---:R-:W-:Y:S01]  /*5b90*/  @!P5 FMUL R45, R45, R45 ;  /* 0x0000002d2d2dd220 */ /* 0x004fe20000400000 */
[----:B------:R-:W-:-:S02]  /*5ba0*/  FSETP.GEU.AND P5, PT, R57, -126, PT ;  /* 0xc2fc00003900780b */ /* 0x000fc40003fae000 */
[----:B------:R-:W-:-:S03]  /*5bb0*/  FMNMX R25, R75, R6, !PT ;  /* 0x000000064b197209 */ /* 0x000fc60007800000 */
[----:B------:R-:W-:Y:S01]  /*5bc0*/  @!P4 FMUL R44, R44, 0.5 ;  /* 0x3f0000002c2cc820 */ /* 0x000fe20000400000 */
[----:B------:R-:W2:Y:S01]  /*5bd0*/  MUFU.EX2 R53, R53 ;  /* 0x0000003500357308 */ /* 0x000ea20000000800 */
[----:B------:R-:W-:Y:S01]  /*5be0*/  FMNMX R6, R78, R25, !PT ;  /* 0x000000194e067209 */ /* 0x000fe20007800000 */
[----:B---3--:R-:W-:Y:S01]  /*5bf0*/  @!P2 FMUL R36, R36, R36 ;  /* 0x000000242424a220 */ /* 0x008fe20000400000 */
[----:B------:R-:W-:Y:S02]  /*5c00*/  FSETP.GEU.AND P2, PT, R48, -126, PT ;  /* 0xc2fc00003000780b */ /* 0x000fe40003f4e000 */
[----:B------:R-:W-:Y:S02]  /*5c10*/  FMNMX R25, R79, R6, !PT ;  /* 0x000000064f197209 */ /* 0x000fe40007800000 */
[----:B------:R-:W-:Y:S01]  /*5c20*/  @!P5 FMUL R57, R57, 0.5 ;  /* 0x3f0000003939d820 */ /* 0x000fe20000400000 */
[----:B------:R-:W3:Y:S01]  /*5c30*/  MUFU.EX2 R44, R44 ;  /* 0x0000002c002c7308 */ /* 0x000ee20000000800 */
[----:B-1----:R-:W-:Y:S01]  /*5c40*/  @!P6 FMUL R49, R49, R49 ;  /* 0x000000313131e220 */ /* 0x002fe20000400000 */
[----:B------:R-:W-:-:S02]  /*5c50*/  FSETP.GEU.AND P6, PT, R61, -126, PT ;  /* 0xc2fc00003d00780b */ /* 0x000fc40003fce000 */
[----:B------:R-:W-:-:S04]  /*5c60*/  FMNMX R6, R82, R25, !PT ;  /* 0x0000001952067209 */ /* 0x000fc80007800000 */
[----:B------:R-:W-:Y:S01]  /*5c70*/  FMNMX R25, R83, R6, !PT ;  /* 0x0000000653197209 */ /* 0x000fe20007800000 */
[----:B--2---:R-:W-:Y:S01]  /*5c80*/  @!P3 FMUL R53, R53, R53 ;  /* 0x000000353535b220 */ /* 0x004fe20000400000 */
[----:B------:R-:W-:Y:S01]  /*5c90*/  FSETP.GEU.AND P3, PT, R52, -126, PT ;  /* 0xc2fc00003400780b */ /* 0x000fe20003f6e000 */
[----:B------:R-:W1:Y:S01]  /*5ca0*/  MUFU.EX2 R57, R57 ;  /* 0x0000003900397308 */ /* 0x000e620000000800 */
[----:B------:R-:W-:Y:S01]  /*5cb0*/  FMNMX R6, R86, R25, !PT ;  /* 0x0000001956067209 */ /* 0x000fe20007800000 */
[----:B------:R-:W-:Y:S01]  /*5cc0*/  @!P2 FMUL R48, R48, 0.5 ;  /* 0x3f0000003030a820 */ /* 0x000fe20000400000 */
[----:B------:R-:W-:Y:S01]  /*5cd0*/  FADD R9, R24, R53 ;  /* 0x0000003518097221 */ /* 0x000fe20000000000 */
[----:B------:R-:W-:Y:S01]  /*5ce0*/  @!P6 FMUL R61, R61, 0.5 ;  /* 0x3f0000003d3de820 */ /* 0x000fe20000400000 */
[----:B------:R-:W-:Y:S01]  /*5cf0*/  FMNMX R6, R87, R6, !PT ;  /* 0x0000000657067209 */ /* 0x000fe20007800000 */
[----:B---3--:R-:W-:Y:S01]  /*5d00*/  @!P4 FMUL R44, R44, R44 ;  /* 0x0000002c2c2cc220 */ /* 0x008fe20000400000 */
[----:B------:R-:W-:Y:S01]  /*5d10*/  FSETP.GEU.AND P4, PT, R65, -126, PT ;  /* 0xc2fc00004100780b */ /* 0x000fe20003f8e000 */
[----:B------:R-:W2:Y:S01]  /*5d20*/  MUFU.EX2 R48, R48 ;  /* 0x0000003000307308 */ /* 0x000ea20000000800 */
[----:B------:R-:W-:Y:S01]  /*5d30*/  F2FP.BF16.F32.PACK_AB R24, R13, R24 ;  /* 0x000000180d18723e */ /* 0x000fe200000010ff */
[----:B------:R-:W3:Y:S02]  /*5d40*/  SHFL.BFLY PT, R25, R6, 0x1, 0x1f ;  /* 0x0c201f0006197f89 */ /* 0x000ee400000e0000 */
[----:B------:R-:W-:-:S04]  /*5d50*/  @!P3 FMUL R52, R52, 0.5 ;  /* 0x3f0000003434b820 */ /* 0x000fc80000400000 */
[----:B------:R-:W4:Y:S01]  /*5d60*/  MUFU.EX2 R61, R61 ;  /* 0x0000003d003d7308 */ /* 0x000f220000000800 */
[----:B-1----:R-:W-:Y:S01]  /*5d70*/  @!P5 FMUL R57, R57, R57 ;  /* 0x000000393939d220 */ /* 0x002fe20000400000 */
[----:B------:R-:W-:Y:S02]  /*5d80*/  FSETP.GEU.AND P5, PT, R56, -126, PT ;  /* 0xc2fc00003800780b */ /* 0x000fe40003fae000 */
[----:B------:R-:W-:-:S04]  /*5d90*/  @!P4 FMUL R65, R65, 0.5 ;  /* 0x3f0000004141c820 */ /* 0x000fc80000400000 */
[----:B------:R-:W1:Y:S01]  /*5da0*/  MUFU.EX2 R52, R52 ;  /* 0x0000003400347308 */ /* 0x000e620000000800 */
[----:B--2---:R-:W-:Y:S01]  /*5db0*/  @!P2 FMUL R48, R48, R48 ;  /* 0x000000303030a220 */ /* 0x004fe20000400000 */
[----:B------:R-:W-:-:S05]  /*5dc0*/  FSETP.GEU.AND P2, PT, R69, -126, PT ;  /* 0xc2fc00004500780b */ /* 0x000fca0003f4e000 */
[----:B------:R-:W-:Y:S01]  /*5dd0*/  @!P5 FMUL R56, R56, 0.5 ;  /* 0x3f0000003838d820 */ /* 0x000fe20000400000 */
[----:B------:R-:W2:Y:S01]  /*5de0*/  MUFU.EX2 R65, R65 ;  /* 0x0000004100417308 */ /* 0x000ea20000000800 */
[----:B----4-:R-:W-:Y:S01]  /*5df0*/  @!P6 FMUL R61, R61, R61 ;  /* 0x0000003d3d3de220 */ /* 0x010fe20000400000 */
[----:B------:R-:W-:Y:S02]  /*5e00*/  FSETP.GEU.AND P6, PT, R60, -126, PT ;  /* 0xc2fc00003c00780b */ /* 0x000fe40003fce000 */
[----:B---3--:R-:W-:-:S03]  /*5e10*/  FMNMX R6, R6, R25, !PT ;  /* 0x0000001906067209 */ /* 0x008fc60007800000 */
[----:B------:R-:W-:Y:S01]  /*5e20*/  @!P2 FMUL R69, R69, 0.5 ;  /* 0x3f0000004545a820 */ /* 0x000fe20000400000 */
[----:B------:R-:W3:Y:S01]  /*5e30*/  MUFU.EX2 R56, R56 ;  /* 0x0000003800387308 */ /* 0x000ee20000000800 */
[----:B-1----:R-:W-:Y:S01]  /*5e40*/  @!P3 FMUL R52, R52, R52 ;  /* 0x000000343434b220 */ /* 0x002fe20000400000 */
[----:B------:R-:W-:Y:S01]  /*5e50*/  FSETP.GEU.AND P3, PT, R73, -126, PT ;  /* 0xc2fc00004900780b */ /* 0x000fe20003f6e000 */
[----:B------:R-:W1:Y:S04]  /*5e60*/  SHFL.BFLY PT, R25, R6, 0x2, 0x1f ;  /* 0x0c401f0006197f89 */ /* 0x000e6800000e0000 */
[----:B------:R-:W-:Y:S01]  /*5e70*/  @!P6 FMUL R60, R60, 0.5 ;  /* 0x3f0000003c3ce820 */ /* 0x000fe20000400000 */
[----:B------:R-:W4:Y:S01]  /*5e80*/  MUFU.EX2 R69, R69 ;  /* 0x0000004500457308 */ /* 0x000f220000000800 */
[----:B--2---:R-:W-:Y:S01]  /*5e90*/  @!P4 FMUL R65, R65, R65 ;  /* 0x000000414141c220 */ /* 0x004fe20000400000 */
[----:B------:R-:W-:-:S05]  /*5ea0*/  FSETP.GEU.AND P4, PT, R64, -126, PT ;  /* 0xc2fc00004000780b */ /* 0x000fca0003f8e000 */
[----:B------:R-:W-:Y:S01]  /*5eb0*/  @!P3 FMUL R73, R73, 0.5 ;  /* 0x3f0000004949b820 */ /* 0x000fe20000400000 */
[----:B------:R-:W2:Y:S01]  /*5ec0*/  MUFU.EX2 R60, R60 ;  /* 0x0000003c003c7308 */ /* 0x000ea20000000800 */
[----:B---3--:R-:W-:Y:S01]  /*5ed0*/  @!P5 FMUL R56, R56, R56 ;  /* 0x000000383838d220 */ /* 0x008fe20000400000 */
[----:B------:R-:W-:-:S05]  /*5ee0*/  FSETP.GEU.AND P5, PT, R77, -126, PT ;  /* 0xc2fc00004d00780b */ /* 0x000fca0003fae000 */
[----:B------:R-:W-:Y:S01]  /*5ef0*/  @!P4 FMUL R64, R64, 0.5 ;  /* 0x3f0000004040c820 */ /* 0x000fe20000400000 */
[----:B------:R-:W3:Y:S01]  /*5f00*/  MUFU.EX2 R73, R73 ;  /* 0x0000004900497308 */ /* 0x000ee20000000800 */
[----:B----4-:R-:W-:Y:S01]  /*5f10*/  @!P2 FMUL R69, R69, R69 ;  /* 0x000000454545a220 */ /* 0x010fe20000400000 */
[----:B-1----:R-:W-:-:S05]  /*5f20*/  FMNMX R6, R6, R25, !PT ;  /* 0x0000001906067209 */ /* 0x002fca0007800000 */
[----:B------:R-:W-:Y:S01]  /*5f30*/  @!P5 FMUL R77, R77, 0.5 ;  /* 0x3f0000004d4dd820 */ /* 0x000fe20000400000 */
[----:B------:R-:W-:Y:S01]  /*5f40*/  FSETP.NEU.AND P2, PT, R6, -INF , PT ;  /* 0xff8000000600780b */ /* 0x000fe20003f4d000 */
[----:B--2---:R-:W-:Y:S01]  /*5f50*/  @!P6 FMUL R60, R60, R60 ;  /* 0x0000003c3c3ce220 */ /* 0x004fe20000400000 */
[----:B------:R-:W-:Y:S01]  /*5f60*/  FSETP.GEU.AND P6, PT, R68, -126, PT ;  /* 0xc2fc00004400780b */ /* 0x000fe20003fce000 */
[----:B------:R-:W1:Y:S01]  /*5f70*/  MUFU.EX2 R64, R64 ;  /* 0x0000004000407308 */ /* 0x000e620000000800 */
[----:B------:R-:W-:Y:S02]  /*5f80*/  FSEL R76, R6, RZ, P2 ;  /* 0x000000ff064c7208 */ /* 0x000fe40001000000 */
[----:B------:R-:W-:Y:S01]  /*5f90*/  FSETP.GEU.AND P2, PT, R81, -126, PT ;  /* 0xc2fc00005100780b */ /* 0x000fe20003f4e000 */
[----:B---3--:R-:W-:Y:S01]  /*5fa0*/  @!P3 FMUL R73, R73, R73 ;  /* 0x000000494949b220 */ /* 0x008fe20000400000 */
[----:B------:R-:W-:-:S03]  /*5fb0*/  FSETP.GEU.AND P3, PT, R72, -126, PT ;  /* 0xc2fc00004800780b */ /* 0x000fc60003f6e000 */
[----:B------:R-:W2:Y:S01]  /*5fc0*/  MUFU.EX2 R77, R77 ;  /* 0x0000004d004d7308 */ /* 0x000ea20000000800 */
[C---:B------:R-:W-:Y:S01]  /*5fd0*/  FMUL R80, R76.reuse, UR26 ;  /* 0x0000001a4c507c20 */ /* 0x040fe20008400000 */
[----:B------:R-:W-:Y:S01]  /*5fe0*/  FADD R129, -R76, R11 ;  /* 0x0000000b4c817221 */ /* 0x000fe20000000100 */
[----:B------:R-:W-:Y:S01]  /*5ff0*/  FADD R11, R28, R61 ;  /* 0x0000003d1c0b7221 */ /* 0x000fe20000000000 */
[----:B------:R-:W-:Y:S01]  /*6000*/  @!P6 FMUL R68, R68, 0.5 ;  /* 0x3f0000004444e820 */ /* 0x000fe20000400000 */
[--C-:B------:R-:W-:Y:S01]  /*6010*/  FFMA R25, R26, UR26, -R80.reuse ;  /* 0x0000001a1a197c23 */ /* 0x100fe20008000850 */
[--C-:B------:R-:W-:Y:S01]  /*6020*/  FFMA R26, R27, UR26, -R80.reuse ;  /* 0x0000001a1b1a7c23 */ /* 0x100fe20008000850 */
[--C-:B------:R-:W-:Y:S01]  /*6030*/  FFMA R27, R30, UR26, -R80.reuse ;  /* 0x0000001a1e1b7c23 */ /* 0x100fe20008000850 */
[--C-:B------:R-:W-:Y:S01]  /*6040*/  FFMA R29, R34, UR26, -R80.reuse ;  /* 0x0000001a221d7c23 */ /* 0x100fe20008000850 */
[----:B-1----:R-:W-:Y:S01]  /*6050*/  @!P4 FMUL R64, R64, R64 ;  /* 0x000000404040c220 */ /* 0x002fe20000400000 */
[----:B------:R-:W1:Y:S01]  /*6060*/  MUFU.EX2 R68, R68 ;  /* 0x0000004400447308 */ /* 0x000e620000000800 */
[----:B------:R-:W-:Y:S01]  /*6070*/  FSETP.GEU.AND P4, PT, R25, -126, PT ;  /* 0xc2fc00001900780b */ /* 0x000fe20003f8e000 */
[----:B------:R-:W-:Y:S01]  /*6080*/  @!P3 FMUL R72, R72, 0.5 ;  /* 0x3f0000004848b820 */ /* 0x000fe20000400000 */
[----:B------:R-:W-:Y:S01]  /*6090*/  @!P2 FMUL R81, R81, 0.5 ;  /* 0x3f0000005151a820 */ /* 0x000fe20000400000 */
[--C-:B------:R-:W-:Y:S01]  /*60a0*/  FFMA R31, R31, UR26, -R80.reuse ;  /* 0x0000001a1f1f7c23 */ /* 0x100fe20008000850 */
[--C-:B------:R-:W-:Y:S01]  /*60b0*/  FFMA R39, R39, UR26, -R80.reuse ;  /* 0x0000001a27277c23 */ /* 0x100fe20008000850 */
[--C-:B------:R-:W-:Y:S01]  /*60c0*/  FFMA R35, R35, UR26, -R80.reuse ;  /* 0x0000001a23237c23 */ /* 0x100fe20008000850 */
[----:B--2---:R-:W-:Y:S01]  /*60d0*/  @!P5 FMUL R77, R77, R77 ;  /* 0x0000004d4d4dd220 */ /* 0x004fe20000400000 */
[----:B------:R-:W2:Y:S01]  /*60e0*/  MUFU.EX2 R72, R72 ;  /* 0x0000004800487308 */ /* 0x000ea20000000800 */
[----:B------:R-:W-:Y:S01]  /*60f0*/  FSETP.GEU.AND P5, PT, R26, -126, PT ;  /* 0xc2fc00001a00780b */ /* 0x000fe20003fae000 */
[--C-:B------:R-:W-:Y:S01]  /*6100*/  FFMA R84, R42, UR26, -R80.reuse ;  /* 0x0000001a2a547c23 */ /* 0x100fe20008000850 */
[--C-:B------:R-:W-:Y:S01]  /*6110*/  FFMA R42, R43, UR26, -R80.reuse ;  /* 0x0000001a2b2a7c23 */ /* 0x100fe20008000850 */
[--C-:B------:R-:W-:Y:S01]  /*6120*/  FFMA R85, R46, UR26, -R80.reuse ;  /* 0x0000001a2e557c23 */ /* 0x100fe20008000850 */
[--C-:B------:R-:W-:Y:S01]  /*6130*/  FFMA R46, R47, UR26, -R80.reuse ;  /* 0x0000001a2f2e7c23 */ /* 0x100fe20008000850 */
[----:B------:R-:W-:Y:S01]  /*6140*/  @!P4 FMUL R25, R25, 0.5 ;  /* 0x3f0000001919c820 */ /* 0x000fe20000400000 */
[--C-:B------:R-:W-:Y:S01]  /*6150*/  FFMA R43, R50, UR26, -R80.reuse ;  /* 0x0000001a322b7c23 */ /* 0x100fe20008000850 */
[----:B------:R-:W3:Y:S01]  /*6160*/  MUFU.EX2 R81, R81 ;  /* 0x0000005100517308 */ /* 0x000ee20000000800 */
[----:B-1----:R-:W-:Y:S01]  /*6170*/  @!P6 FMUL R68, R68, R68 ;  /* 0x000000444444e220 */ /* 0x002fe20000400000 */
[----:B------:R-:W-:Y:S01]  /*6180*/  FSETP.GEU.AND P6, PT, R27, -126, PT ;  /* 0xc2fc00001b00780b */ /* 0x000fe20003fce000 */
[--C-:B------:R-:W-:Y:S01]  /*6190*/  FFMA R47, R54, UR26, -R80.reuse ;  /* 0x0000001a362f7c23 */ /* 0x100fe20008000850 */
[--C-:B------:R-:W-:Y:S01]  /*61a0*/  FFMA R55, R55, UR26, -R80.reuse ;  /* 0x0000001a37377c23 */ /* 0x100fe20008000850 */
[--C-:B------:R-:W-:Y:S01]  /*61b0*/  FFMA R58, R58, UR26, -R80.reuse ;  /* 0x0000001a3a3a7c23 */ /* 0x100fe20008000850 */
[----:B------:R-:W-:Y:S01]  /*61c0*/  @!P5 FMUL R26, R26, 0.5 ;  /* 0x3f0000001a1ad820 */ /* 0x000fe20000400000 */
[--C-:B------:R-:W-:Y:S01]  /*61d0*/  FFMA R59, R59, UR26, -R80.reuse ;  /* 0x0000001a3b3b7c23 */ /* 0x100fe20008000850 */
[----:B------:R-:W1:Y:S01]  /*61e0*/  MUFU.EX2 R25, R25 ;  /* 0x0000001900197308 */ /* 0x000e620000000800 */
[----:B--2---:R-:W-:Y:S01]  /*61f0*/  @!P3 FMUL R72, R72, R72 ;  /* 0x000000484848b220 */ /* 0x004fe20000400000 */
[----:B------:R-:W-:Y:S01]  /*6200*/  FSETP.GEU.AND P3, PT, R29, -126, PT ;  /* 0xc2fc00001d00780b */ /* 0x000fe20003f6e000 */
[--C-:B------:R-:W-:Y:S01]  /*6210*/  FFMA R50, R51, UR26, -R80.reuse ;  /* 0x0000001a33327c23 */ /* 0x100fe20008000850 */
[--C-:B------:R-:W-:Y:S01]  /*6220*/  FFMA R66, R66, UR26, -R80.reuse ;  /* 0x0000001a42427c23 */ /* 0x100fe20008000850 */
[--C-:B------:R-:W-:Y:S01]  /*6230*/  FFMA R51, R67, UR26, -R80.reuse ;  /* 0x0000001a43337c23 */ /* 0x100fe20008000850 */
[--C-:B------:R-:W-:Y:S01]  /*6240*/  FFMA R54, R70, UR26, -R80.reuse ;  /* 0x0000001a46367c23 */ /* 0x100fe20008000850 */
[----:B------:R-:W-:Y:S01]  /*6250*/  @!P6 FMUL R27, R27, 0.5 ;  /* 0x3f0000001b1be820 */ /* 0x000fe20000400000 */
[----:B------:R2:W4:Y:S01]  /*6260*/  MUFU.EX2 R30, R26 ;  /* 0x0000001a001e7308 */ /* 0x0005220000000800 */
[----:B---3--:R-:W-:Y:S01]  /*6270*/  @!P2 FMUL R81, R81, R81 ;  /* 0x000000515151a220 */ /* 0x008fe20000400000 */
[----:B------:R-:W-:Y:S01]  /*6280*/  FSETP.GEU.AND P2, PT, R31, -126, PT ;  /* 0xc2fc00001f00780b */ /* 0x000fe20003f4e000 */
[--C-:B------:R-:W-:Y:S01]  /*6290*/  FFMA R62, R62, UR26, -R80.reuse ;  /* 0x0000001a3e3e7c23 */ /* 0x100fe20008000850 */
[--C-:B------:R-:W-:Y:S01]  /*62a0*/  FFMA R82, R82, UR26, -R80.reuse ;  /* 0x0000001a52527c23 */ /* 0x100fe20008000850 */
[--C-:B------:R-:W-:Y:S01]  /*62b0*/  FFMA R83, R83, UR26, -R80.reuse ;  /* 0x0000001a53537c23 */ /* 0x100fe20008000850 */
[--C-:B------:R-:W-:Y:S01]  /*62c0*/  FFMA R79, R79, UR26, -R80.reuse ;  /* 0x0000001a4f4f7c23 */ /* 0x100fe20008000850 */
[----:B------:R-:W-:Y:S01]  /*62d0*/  @!P3 FMUL R29, R29, 0.5 ;  /* 0x3f0000001d1db820 */ /* 0x000fe20000400000 */
[----:B------:R-:W3:Y:S01]  /*62e0*/  MUFU.EX2 R27, R27 ;  /* 0x0000001b001b7308 */ /* 0x000ee20000000800 */
[--C-:B--2---:R-:W-:Y:S01]  /*62f0*/  FFMA R26, R38, UR26, -R80.reuse ;  /* 0x0000001a261a7c23 */ /* 0x104fe20008000850 */
[----:B-1----:R-:W-:Y:S01]  /*6300*/  @!P4 FMUL R25, R25, R25 ;  /* 0x000000191919c220 */ /* 0x002fe20000400000 */
[----:B------:R-:W-:Y:S01]  /*6310*/  FSETP.GEU.AND P4, PT, R35, -126, PT ;  /* 0xc2fc00002300780b */ /* 0x000fe20003f8e000 */
[----:B------:R-:W-:Y:S01]  /*6320*/  FFMA R86, R86, UR26, -R80 ;  /* 0x0000001a56567c23 */ /* 0x000fe20008000850 */
[----:B------:R-:W-:Y:S01]  /*6330*/  FMUL R129, R129, UR26 ;  /* 0x0000001a81817c20 */ /* 0x000fe20008400000 */
[----:B------:R-:W-:Y:S01]  /*6340*/  F2FP.BF16.F32.PACK_AB R28, R21, R28 ;  /* 0x0000001c151c723e */ /* 0x000fe200000010ff */
[----:B------:R-:W-:Y:S01]  /*6350*/  @!P2 FMUL R31, R31, 0.5 ;  /* 0x3f0000001f1fa820 */ /* 0x000fe20000400000 */
[----:B------:R-:W1:Y:S01]  /*6360*/  MUFU.EX2 R29, R29 ;  /* 0x0000001d001d7308 */ /* 0x000e620000000800 */
[----:B----4-:R-:W-:Y:S01]  /*6370*/  @!P5 FMUL R30, R30, R30 ;  /* 0x0000001e1e1ed220 */ /* 0x010fe20000400000 */
[----:B------:R-:W-:-:S06]  /*6380*/  FSETP.GEU.AND P5, PT, R26, -126, PT ;  /* 0xc2fc00001a00780b */ /* 0x000fcc0003fae000 */
[----:B------:R-:W-:Y:S01]  /*6390*/  @!P4 FMUL R35, R35, 0.5 ;  /* 0x3f0000002323c820 */ /* 0x000fe20000400000 */
[----:B---3--:R-:W-:Y:S01]  /*63a0*/  @!P6 FMUL R27, R27, R27 ;  /* 0x0000001b1b1be220 */ /* 0x008fe20000400000 */
[----:B------:R-:W-:Y:S01]  /*63b0*/  FSETP.GEU.AND P6, PT, R39, -126, PT ;  /* 0xc2fc00002700780b */ /* 0x000fe20003fce000 */
[----:B------:R-:W2:Y:S04]  /*63c0*/  MUFU.EX2 R34, R31 ;  /* 0x0000001f00227308 */ /* 0x000ea80000000800 */
[----:B------:R-:W-:Y:S01]  /*63d0*/  @!P5 FMUL R26, R26, 0.5 ;  /* 0x3f0000001a1ad820 */ /* 0x000fe20000400000 */
[----:B-1----:R-:W-:Y:S01]  /*63e0*/  @!P3 FMUL R29, R29, R29 ;  /* 0x0000001d1d1db220 */ /* 0x002fe20000400000 */
[----:B------:R-:W-:Y:S02]  /*63f0*/  FSETP.GEU.AND P3, PT, R42, -126, PT ;  /* 0xc2fc00002a00780b */ /* 0x000fe40003f6e000 */
[----:B------:R1:W3:Y:S04]  /*6400*/  MUFU.EX2 R31, R26 ;  /* 0x0000001a001f7308 */ /* 0x0002e80000000800 */
[----:B------:R-:W-:-:S04]  /*6410*/  @!P6 FMUL R39, R39, 0.5 ;  /* 0x3f0000002727e820 */ /* 0x000fc80000400000 */
[----:B------:R-:W4:Y:S01]  /*6420*/  MUFU.EX2 R40, R39 ;  /* 0x0000002700287308 */ /* 0x000f220000000800 */
[----:B--2---:R-:W-:Y:S01]  /*6430*/  @!P2 FMUL R34, R34, R34 ;  /* 0x000000222222a220 */ /* 0x004fe20000400000 */
[----:B------:R-:W-:Y:S01]  /*6440*/  FSETP.GEU.AND P2, PT, R84, -126, PT ;  /* 0xc2fc00005400780b */ /* 0x000fe20003f4e000 */
[----:B-1----:R-:W-:Y:S01]  /*6450*/  FFMA R26, R63, UR26, -R80 ;  /* 0x0000001a3f1a7c23 */ /* 0x002fe20008000850 */
[----:B------:R-:W-:-:S04]  /*6460*/  @!P3 FMUL R42, R42, 0.5 ;  /* 0x3f0000002a2ab820 */ /* 0x000fc80000400000 */
[----:B------:R-:W1:Y:S01]  /*6470*/  MUFU.EX2 R38, R35 ;  /* 0x0000002300267308 */ /* 0x000e620000000800 */
[----:B---3--:R-:W-:Y:S01]  /*6480*/  @!P5 FMUL R31, R31, R31 ;  /* 0x0000001f1f1fd220 */ /* 0x008fe20000400000 */
[----:B------:R-:W-:-:S05]  /*6490*/  FSETP.GEU.AND P5, PT, R46, -126, PT ;  /* 0xc2fc00002e00780b */ /* 0x000fca0003fae000 */
[----:B------:R-:W-:Y:S01]  /*64a0*/  @!P2 FMUL R84, R84, 0.5 ;  /* 0x3f0000005454a820 */ /* 0x000fe20000400000 */
[----:B------:R-:W2:Y:S01]  /*64b0*/  MUFU.EX2 R42, R42 ;  /* 0x0000002a002a7308 */ /* 0x000ea20000000800 */
[----:B----4-:R-:W-:Y:S01]  /*64c0*/  @!P6 FMUL R40, R40, R40 ;  /* 0x000000282828e220 */ /* 0x010fe20000400000 */
        /* <DEDUP_REMOVED lines=26> */
[----:B------:R3:W4:Y:S01]  /*6670*/  MUFU.EX2 R130, R58 ;  /* 0x0000003a00827308 */ /* 0x0007220000000800 */
[----:B-1----:R-:W-:Y:S01]  /*6680*/  @!P3 FMUL R47, R47, R47 ;  /* 0x0000002f2f2fb220 */ /* 0x002fe20000400000 */
[----:B------:R-:W-:-:S05]  /*6690*/  FSETP.GEU.AND P3, PT, R26, -126, PT ;  /* 0xc2fc00001a00780b */ /* 0x000fca0003f6e000 */
[----:B------:R-:W-:Y:S01]  /*66a0*/  @!P4 FMUL R55, R55, 0.5 ;  /* 0x3f0000003737c820 */ /* 0x000fe20000400000 */
[----:B------:R1:W5:Y:S01]  /*66b0*/  MUFU.EX2 R63, R59 ;  /* 0x0000003b003f7308 */ /* 0x0003620000000800 */
[----:B---3--:R-:W-:Y:S01]  /*66c0*/  FFMA R58, R74, UR26, -R80 ;  /* 0x0000001a4a3a7c23 */ /* 0x008fe20008000850 */
[----:B--2---:R-:W-:Y:S01]  /*66d0*/  @!P2 FMUL R50, R50, R50 ;  /* 0x000000323232a220 */ /* 0x004fe20000400000 */
[----:B------:R-:W-:-:S04]  /*66e0*/  FSETP.GEU.AND P2, PT, R62, -126, PT ;  /* 0xc2fc00003e00780b */ /* 0x000fc80003f4e000 */
[----:B------:R-:W-:Y:S01]  /*66f0*/  @!P3 FMUL R26, R26, 0.5 ;  /* 0x3f0000001a1ab820 */ /* 0x000fe20000400000 */
[----:B------:R2:W3:Y:S01]  /*6700*/  MUFU.EX2 R84, R55 ;  /* 0x0000003700547308 */ /* 0x0004e20000000800 */
[----:B----4-:R-:W-:Y:S01]  /*6710*/  @!P5 FMUL R130, R130, R130 ;  /* 0x000000828282d220 */ /* 0x010fe20000400000 */
[----:B------:R-:W-:Y:S01]  /*6720*/  FSETP.GEU.AND P5, PT, R51, -126, PT ;  /* 0xc2fc00003300780b */ /* 0x000fe20003fae000 */
[----:B-1----:R-:W-:-:S05]  /*6730*/  FFMA R59, R78, UR26, -R80 ;  /* 0x0000001a4e3b7c23 */ /* 0x002fca0008000850 */
[----:B------:R1:W4:Y:S01]  /*6740*/  MUFU.EX2 R67, R26 ;  /* 0x0000001a00437308 */ /* 0x0003220000000800 */
[----:B-----5:R-:W-:Y:S01]  /*6750*/  @!P6 FMUL R63, R63, R63 ;  /* 0x0000003f3f3fe220 */ /* 0x020fe20000400000 */
[----:B------:R-:W-:Y:S01]  /*6760*/  FSETP.GEU.AND P6, PT, R54, -126, PT ;  /* 0xc2fc00003600780b */ /* 0x000fe20003fce000 */
[----:B--2---:R-:W-:Y:S01]  /*6770*/  FFMA R55, R71, UR26, -R80 ;  /* 0x0000001a47377c23 */ /* 0x004fe20008000850 */
[----:B------:R-:W-:-:S03]  /*6780*/  @!P2 FMUL R62, R62, 0.5 ;  /* 0x3f0000003e3ea820 */ /* 0x000fc60000400000 */
[----:B------:R-:W-:Y:S01]  /*6790*/  @!P5 FMUL R51, R51, 0.5 ;  /* 0x3f0000003333d820 */ /* 0x000fe20000400000 */
[----:B------:R-:W2:Y:S01]  /*67a0*/  MUFU.EX2 R132, R62 ;  /* 0x0000003e00847308 */ /* 0x000ea20000000800 */
[----:B---3--:R-:W-:Y:S01]  /*67b0*/  @!P4 FMUL R84, R84, R84 ;  /* 0x000000545454c220 */ /* 0x008fe20000400000 */
[----:B------:R-:W-:Y:S01]  /*67c0*/  FSETP.GEU.AND P4, PT, R66, -126, PT ;  /* 0xc2fc00004200780b */ /* 0x000fe20003f8e000 */
[--C-:B-1----:R-:W-:Y:S01]  /*67d0*/  FFMA R26, R75, UR26, -R80.reuse ;  /* 0x0000001a4b1a7c23 */ /* 0x102fe20008000850 */
[----:B------:R-:W-:Y:S01]  /*67e0*/  FFMA R80, R87, UR26, -R80 ;  /* 0x0000001a57507c23 */ /* 0x000fe20008000850 */
[----:B------:R-:W-:Y:S02]  /*67f0*/  FADD R87, R30, R63 ;  /* 0x0000003f1e577221 */ /* 0x000fe40000000000 */
[----:B------:R-:W-:Y:S01]  /*6800*/  @!P6 FMUL R54, R54, 0.5 ;  /* 0x3f0000003636e820 */ /* 0x000fe20000400000 */
[----:B------:R1:W3:Y:S01]  /*6810*/  MUFU.EX2 R71, R51 ;  /* 0x0000003300477308 */ /* 0x0002e20000000800 */
[----:B----4-:R-:W-:Y:S01]  /*6820*/  @!P3 FMUL R67, R67, R67 ;  /* 0x000000434343b220 */ /* 0x010fe20000400000 */
[----:B------:R-:W-:-:S05]  /*6830*/  FSETP.GEU.AND P3, PT, R58, -126, PT ;  /* 0xc2fc00003a00780b */ /* 0x000fca0003f6e000 */
[----:B------:R-:W-:Y:S01]  /*6840*/  @!P4 FMUL R66, R66, 0.5 ;  /* 0x3f0000004242c820 */ /* 0x000fe20000400000 */
[----:B------:R4:W5:Y:S01]  /*6850*/  MUFU.EX2 R74, R54 ;  /* 0x00000036004a7308 */ /* 0x0009620000000800 */
[----:B--2---:R-:W-:Y:S01]  /*6860*/  @!P2 FMUL R132, R132, R132 ;  /* 0x000000848484a220 */ /* 0x004fe20000400000 */
[----:B------:R-:W-:Y:S01]  /*6870*/  FSETP.GEU.AND P2, PT, R55, -126, PT ;  /* 0xc2fc00003700780b */ /* 0x000fe20003f4e000 */
[----:B-1----:R-:W-:Y:S01]  /*6880*/  FADD R51, R45, R68 ;  /* 0x000000442d337221 */ /* 0x002fe20000000000 */
[----:B------:R-:W-:-:S03]  /*6890*/  F2FP.BF16.F32.PACK_AB R68, R68, R77 ;  /* 0x0000004d4444723e */ /* 0x000fc600000010ff */
[----:B------:R-:W-:Y:S01]  /*68a0*/  @!P3 FMUL R58, R58, 0.5 ;  /* 0x3f0000003a3ab820 */ /* 0x000fe20000400000 */
[----:B------:R-:W1:Y:S01]  /*68b0*/  MUFU.EX2 R70, R66 ;  /* 0x0000004200467308 */ /* 0x000e620000000800 */
[----:B---3--:R-:W-:Y:S01]  /*68c0*/  @!P5 FMUL R71, R71, R71 ;  /* 0x000000474747d220 */ /* 0x008fe20000400000 */
[----:B------:R-:W-:Y:S01]  /*68d0*/  FSETP.GEU.AND P5, PT, R59, -126, PT ;  /* 0xc2fc00003b00780b */ /* 0x000fe20003fae000 */
[----:B----4-:R-:W-:Y:S01]  /*68e0*/  FADD R54, R37, R60 ;  /* 0x0000003c25367221 */ /* 0x010fe20000000000 */
[----:B------:R-:W-:-:S03]  /*68f0*/  F2FP.BF16.F32.PACK_AB R60, R60, R69 ;  /* 0x000000453c3c723e */ /* 0x000fc600000010ff */
[----:B------:R-:W-:Y:S01]  /*6900*/  @!P2 FMUL R55, R55, 0.5 ;  /* 0x3f0000003737a820 */ /* 0x000fe20000400000 */
[----:B------:R2:W3:Y:S01]  /*6910*/  MUFU.EX2 R78, R58 ;  /* 0x0000003a004e7308 */ /* 0x0004e20000000800 */
[----:B-----5:R-:W-:Y:S01]  /*6920*/  @!P6 FMUL R74, R74, R74 ;  /* 0x0000004a4a4ae220 */ /* 0x020fe20000400000 */
[----:B------:R-:W-:-:S05]  /*6930*/  FSETP.GEU.AND P6, PT, R82, -126, PT ;  /* 0xc2fc00005200780b */ /* 0x000fca0003fce000 */
[----:B------:R-:W-:Y:S01]  /*6940*/  @!P5 FMUL R59, R59, 0.5 ;  /* 0x3f0000003b3bd820 */ /* 0x000fe20000400000 */
[----:B------:R-:W4:Y:S01]  /*6950*/  MUFU.EX2 R75, R55 ;  /* 0x00000037004b7308 */ /* 0x000f220000000800 */
[----:B-1----:R-:W-:Y:S01]  /*6960*/  @!P4 FMUL R70, R70, R70 ;  /* 0x000000464646c220 */ /* 0x002fe20000400000 */
[----:B------:R-:W-:Y:S01]  /*6970*/  FSETP.GEU.AND P4, PT, R26, -126, PT ;  /* 0xc2fc00001a00780b */ /* 0x000fe20003f8e000 */
[----:B--2---:R-:W-:Y:S02]  /*6980*/  FADD R58, R20, R77 ;  /* 0x0000004d143a7221 */ /* 0x004fe40000000000 */
[----:B------:R-:W-:Y:S01]  /*6990*/  FADD R131, R29, R70 ;  /* 0x000000461d837221 */ /* 0x000fe20000000000 */
[----:B------:R-:W-:Y:S01]  /*69a0*/  F2FP.BF16.F32.PACK_AB R29, R38, R29 ;  /* 0x0000001d261d723e */ /* 0x000fe200000010ff */
[----:B------:R-:W-:Y:S01]  /*69b0*/  @!P6 FMUL R82, R82, 0.5 ;  /* 0x3f0000005252e820 */ /* 0x000fe20000400000 */
[----:B------:R-:W1:Y:S01]  /*69c0*/  MUFU.EX2 R76, R59 ;  /* 0x0000003b004c7308 */ /* 0x000e620000000800 */
[----:B---3--:R-:W-:Y:S01]  /*69d0*/  @!P3 FMUL R78, R78, R78 ;  /* 0x0000004e4e4eb220 */ /* 0x008fe20000400000 */
[----:B------:R-:W-:Y:S01]  /*69e0*/  FSETP.GEU.AND P3, PT, R83, -126, PT ;  /* 0xc2fc00005300780b */ /* 0x000fe20003f6e000 */
[----:B------:R-:W-:Y:S01]  /*69f0*/  FADD R62, R11, R58 ;  /* 0x0000003a0b3e7221 */ /* 0x000fe20000000000 */
[----:B------:R-:W-:Y:S01]  /*6a00*/  FADD R11, R10, R65 ;  /* 0x000000410a0b7221 */ /* 0x000fe20000000000 */
[----:B------:R-:W-:-:S02]  /*6a10*/  FADD R133, R35, R78 ;  /* 0x0000004e23857221 */ /* 0x000fc40000000000 */
        /* <DEDUP_REMOVED lines=9> */
[----:B------:R-:W1:Y:S01]  /*6ab0*/  MUFU.EX2 R83, R83 ;  /* 0x0000005300537308 */ /* 0x000e620000000800 */
[----:B---3--:R-:W-:Y:S01]  /*6ac0*/  FADD R26, R32, R69 ;  /* 0x00000045201a7221 */ /* 0x008fe20000000000 */
[----:B--2---:R-:W-:Y:S01]  /*6ad0*/  @!P6 FMUL R82, R82, R82 ;  /* 0x000000525252e220 */ /* 0x004fe20000400000 */
[----:B------:R-:W-:Y:S02]  /*6ae0*/  FSETP.GEU.AND P6, PT, R80, -126, PT ;  /* 0xc2fc00005000780b */ /* 0x000fe40003fce000 */
[----:B------:R-:W-:Y:S01]  /*6af0*/  FADD R55, R9, R26 ;  /* 0x0000001a09377221 */ /* 0x000fe20000000000 */
[----:B------:R-:W-:Y:S01]  /*6b00*/  FADD R9, R13, R44 ;  /* 0x0000002c0d097221 */ /* 0x000fe20000000000 */
[----:B------:R-:W-:Y:S01]  /*6b10*/  @!P5 FMUL R86, R86, 0.5 ;  /* 0x3f0000005656d820 */ /* 0x000fe20000400000 */
[----:B------:R-:W-:Y:S01]  /*6b20*/  FADD R26, R21, R52 ;  /* 0x00000034151a7221 */ /* 0x000fe20000000000 */
[----:B----4-:R-:W-:Y:S01]  /*6b30*/  @!P4 FMUL R85, R85, R85 ;  /* 0x000000555555c220 */ /* 0x010fe20000400000 */
[----:B------:R-:W-:Y:S01]  /*6b40*/  FSETP.GEU.AND P4, PT, R79, -126, PT ;  /* 0xc2fc00004f00780b */ /* 0x000fe20003f8e000 */
[----:B------:R-:W-:Y:S01]  /*6b50*/  FADD R58, R9, R54 ;  /* 0x00000036093a7221 */ /* 0x000fe20000000000 */
[----:B------:R-:W-:Y:S01]  /*6b60*/  FADD R54, R36, R81 ;  /* 0x0000005124367221 */ /* 0x000fe20000000000 */
[----:B------:R-:W-:Y:S01]  /*6b70*/  FADD R59, R26, R51 ;  /* 0x000000331a3b7221 */ /* 0x000fe20000000000 */
[----:B------:R-:W2:Y:S01]  /*6b80*/  MUFU.EX2 R86, R86 ;  /* 0x0000005600567308 */ /* 0x000ea20000000800 */
[----:B------:R-:W-:Y:S01]  /*6b90*/  FADD R9, R8, R57 ;  /* 0x0000003908097221 */ /* 0x000fe20000000000 */
[----:B------:R-:W-:Y:S01]  /*6ba0*/  FADD R66, R11, R54 ;  /* 0x000000360b427221 */ /* 0x000fe20000000000 */
[----:B------:R-:W-:Y:S01]  /*6bb0*/  FADD R11, R33, R56 ;  /* 0x00000038210b7221 */ /* 0x000fe20000000000 */
[----:B------:R-:W-:Y:S01]  /*6bc0*/  FADD R54, R49, R72 ;  /* 0x0000004831367221 */ /* 0x000fe20000000000 */
[----:B------:R-:W-:Y:S01]  /*6bd0*/  @!P6 FMUL R80, R80, 0.5 ;  /* 0x3f0000005050e820 */ /* 0x000fe20000400000 */
[----:B-1----:R-:W-:Y:S01]  /*6be0*/  @!P3 FMUL R83, R83, R83 ;  /* 0x000000535353b220 */ /* 0x002fe20000400000 */
[----:B------:R-:W-:Y:S01]  /*6bf0*/  FSETP.GEU.AND P3, PT, R12, -126, PT ;  /* 0xc2fc00000c00780b */ /* 0x000fe20003f6e000 */
[----:B------:R-:W-:Y:S01]  /*6c00*/  FADD R54, R11, R54 ;  /* 0x000000360b367221 */ /* 0x000fe20000000000 */
[----:B------:R-:W-:Y:S01]  /*6c10*/  @!P4 FMUL R79, R79, 0.5 ;  /* 0x3f0000004f4fc820 */ /* 0x000fe20000400000 */
[----:B------:R-:W1:Y:S01]  /*6c20*/  MUFU.EX2 R11, R80 ;  /* 0x00000050000b7308 */ /* 0x000e620000000800 */
[----:B------:R-:W-:Y:S01]  /*6c30*/  FADD R26, R14, R73 ;  /* 0x000000490e1a7221 */ /* 0x000fe20000000000 */
[----:B------:R-:W-:Y:S01]  /*6c40*/  FADD R136, R43, R82 ;  /* 0x000000522b887221 */ /* 0x000fe20000000000 */
[----:B------:R-:W-:Y:S01]  /*6c50*/  FADD R134, R42, R85 ;  /* 0x000000552a867221 */ /* 0x000fe20000000000 */
[----:B------:R-:W-:Y:S01]  /*6c60*/  FADD R55, R55, R62 ;  /* 0x0000003e37377221 */ /* 0x000fe20000000000 */
[----:B------:R-:W-:Y:S01]  /*6c70*/  FADD R51, R9, R26 ;  /* 0x0000001a09337221 */ /* 0x000fe20000000000 */
[----:B------:R-:W-:Y:S01]  /*6c80*/  FADD R9, R15, R48 ;  /* 0x000000300f097221 */ /* 0x000fe20000000000 */
[----:B------:R-:W-:Y:S01]  /*6c90*/  FADD R26, R41, R64 ;  /* 0x00000040291a7221 */ /* 0x000fe20000000000 */
[----:B------:R-:W3:Y:S01]  /*6ca0*/  MUFU.EX2 R79, R79 ;  /* 0x0000004f004f7308 */ /* 0x000ee20000000800 */
[----:B------:R-:W-:Y:S01]  /*6cb0*/  FADD R138, R131, R136 ;  /* 0x00000088838a7221 */ /* 0x000fe20000000000 */
[----:B------:R-:W-:Y:S01]  /*6cc0*/  @!P3 FMUL R12, R12, 0.5 ;  /* 0x3f0000000c0cb820 */ /* 0x000fe20000400000 */
[----:B------:R-:W-:Y:S01]  /*6cd0*/  FADD R9, R9, R26 ;  /* 0x0000001a09097221 */ /* 0x000fe20000000000 */
[----:B------:R-:W-:Y:S01]  /*6ce0*/  FADD R26, R25, R130 ;  /* 0x00000082191a7221 */ /* 0x000fe20000000000 */
[----:B------:R-:W-:Y:S01]  /*6cf0*/  FADD R136, R87, R134 ;  /* 0x0000008657887221 */ /* 0x000fe20000000000 */
[----:B------:R-:W-:Y:S01]  /*6d00*/  FADD R87, R38, R71 ;  /* 0x0000004726577221 */ /* 0x000fe20000000000 */
[----:B------:R-:W-:Y:S01]  /*6d10*/  FADD R134, R50, R83 ;  /* 0x0000005332867221 */ /* 0x000fe20000000000 */
[----:B------:R-:W-:Y:S01]  /*6d20*/  FADD R135, R26, R133 ;  /* 0x000000851a877221 */ /* 0x000fe20000000000 */
[----:B------:R-:W-:Y:S01]  /*6d30*/  FADD R26, R27, R132 ;  /* 0x000000841b1a7221 */ /* 0x000fe20000000000 */
[----:B------:R-:W-:Y:S01]  /*6d40*/  FADD R131, R39, R76 ;  /* 0x0000004c27837221 */ /* 0x000fe20000000000 */
[----:B--2---:R-:W-:Y:S01]  /*6d50*/  @!P5 FMUL R86, R86, R86 ;  /* 0x000000565656d220 */ /* 0x004fe20000400000 */
[----:B-1----:R-:W-:Y:S01]  /*6d60*/  @!P6 FMUL R11, R11, R11 ;  /* 0x0000000b0b0be220 */ /* 0x002fe20000400000 */
[----:B------:R-:W1:Y:S01]  /*6d70*/  MUFU.EX2 R12, R12 ;  /* 0x0000000c000c7308 */ /* 0x000e620000000800 */
[----:B------:R-:W-:Y:S01]  /*6d80*/  FADD R139, R87, R134 ;  /* 0x00000086578b7221 */ /* 0x000fe20000000000 */
[----:B------:R-:W-:Y:S01]  /*6d90*/  FADD R137, R26, R131 ;  /* 0x000000831a897221 */ /* 0x000fe20000000000 */
[----:B------:R-:W-:Y:S01]  /*6da0*/  FADD R80, R31, R74 ;  /* 0x0000004a1f507221 */ /* 0x000fe20000000000 */
[----:B---3--:R-:W-:Y:S01]  /*6db0*/  @!P4 FMUL R79, R79, R79 ;  /* 0x0000004f4f4fc220 */ /* 0x008fe20000400000 */
        /* <DEDUP_REMOVED lines=20> */
[----:B------:R-:W-:Y:S01]  /*6f00*/  SHF.L.U32 R9, R19, 0x1f, RZ ;  /* 0x0000001f13097819 */ /* 0x000fe200000006ff */
[----:B------:R-:W-:Y:S01]  /*6f10*/  FADD R55, R55, R58 ;  /* 0x0000003a37377221 */ /* 0x000fe20000000000 */
[----:B-1----:R-:W-:Y:S01]  /*6f20*/  @!P3 FMUL R12, R12, R12 ;  /* 0x0000000c0c0cb220 */ /* 0x002fe20000400000 */
[----:B------:R-:W-:Y:S01]  /*6f30*/  FADD R80, R80, R87 ;  /* 0x0000005750507221 */ /* 0x000fe20000000000 */
[----:B--2---:R-:W-:Y:S01]  /*6f40*/  @!P2 FMUL R129, R129, R129 ;  /* 0x000000818181a220 */ /* 0x004fe20000400000 */
[----:B------:R-:W-:Y:S01]  /*6f50*/  F2FP.BF16.F32.PACK_AB R25, R30, R25 ;  /* 0x000000191e19723e */ /* 0x000fe200000010ff */
[----:B------:R1:W2:Y:S01]  /*6f60*/  SYNCS.PHASECHK.TRANS64.TRYWAIT P2, [UR6+0x20200], R9 ;  /* 0x02020009ff0075a7 */ /* 0x0002a20008040146 */
[----:B------:R-:W-:Y:S01]  /*6f70*/  F2FP.BF16.F32.PACK_AB R27, R34, R27 ;  /* 0x0000001b221b723e */ /* 0x000fe200000010ff */
[----:B------:R-:W-:Y:S01]  /*6f80*/  FFMA R3, R12, R3, R55 ;  /* 0x000000030c037223 */ /* 0x000fe20000000037 */
[----:B------:R-:W-:Y:S01]  /*6f90*/  F2FP.BF16.F32.PACK_AB R30, R33, R10 ;  /* 0x0000000a211e723e */ /* 0x000fe200000010ff */
[----:B------:R-:W-:Y:S01]  /*6fa0*/  FFMA R0, R129, R0, R80 ;  /* 0x0000000081007223 */ /* 0x000fe20000000050 */
[----:B------:R-:W-:Y:S01]  /*6fb0*/  F2FP.BF16.F32.PACK_AB R31, R40, R31 ;  /* 0x0000001f281f723e */ /* 0x000fe200000010ff */
[----:B------:R-:W-:Y:S01]  /*6fc0*/  FMUL R120, R120, R12 ;  /* 0x0000000c78787220 */ /* 0x000fe20000400000 */
[----:B------:R-:W-:Y:S01]  /*6fd0*/  F2FP.BF16.F32.PACK_AB R34, R41, R14 ;  /* 0x0000000e2922723e */ /* 0x000fe200000010ff */
[-C--:B------:R-:W-:Y:S01]  /*6fe0*/  FMUL R121, R121, R12.reuse ;  /* 0x0000000c79797220 */ /* 0x080fe20000400000 */
[----:B------:R-:W-:Y:S01]  /*6ff0*/  F2FP.BF16.F32.PACK_AB R33, R42, R35 ;  /* 0x000000232a21723e */ /* 0x000fe200000010ff */
[----:B------:R-:W-:Y:S01]  /*7000*/  FMUL R124, R124, R12 ;  /* 0x0000000c7c7c7220 */ /* 0x000fe20000400000 */
[----:B------:R-:W-:Y:S01]  /*7010*/  F2FP.BF16.F32.PACK_AB R40, R45, R20 ;  /* 0x000000142d28723e */ /* 0x000fe200000010ff */
[-C--:B------:R-:W-:Y:S01]  /*7020*/  FMUL R125, R125, R12.reuse ;  /* 0x0000000c7d7d7220 */ /* 0x080fe20000400000 */
[----:B------:R-:W-:Y:S01]  /*7030*/  F2FP.BF16.F32.PACK_AB R41, R50, R43 ;  /* 0x0000002b3229723e */ /* 0x000fe200000010ff */
[-C--:B------:R-:W-:Y:S01]  /*7040*/  FMUL R112, R112, R12.reuse ;  /* 0x0000000c70707220 */ /* 0x080fe20000400000 */
[----:B------:R-:W-:Y:S01]  /*7050*/  F2FP.BF16.F32.PACK_AB R44, R44, R53 ;  /* 0x000000352c2c723e */ /* 0x000fe200000010ff */
[-C--:B------:R-:W-:Y:S01]  /*7060*/  FMUL R113, R113, R12.reuse ;  /* 0x0000000c71717220 */ /* 0x080fe20000400000 */
[----:B------:R-:W-:Y:S01]  /*7070*/  F2FP.BF16.F32.PACK_AB R35, R46, R39 ;  /* 0x000000272e23723e */ /* 0x000fe200000010ff */
[-C--:B------:R-:W-:Y:S01]  /*7080*/  FMUL R116, R116, R12.reuse ;  /* 0x0000000c74747220 */ /* 0x080fe20000400000 */
        /* <DEDUP_REMOVED lines=48> */
[----:B------:R-:W-:Y:S01]  /*7390*/  F2FP.BF16.F32.PACK_AB R70, R72, R81 ;  /* 0x000000514846723e */ /* 0x000fe200000010ff */
[----:B-12---:R-:W-:Y:S06]  /*73a0*/  @!P0 BRA `(.L_x_29) ;  /* 0x0000000000048947 */ /* 0x006fec0003800000 */
[----:B------:R-:W-:Y:S01]  /*73b0*/  BPT.TRAP 0x1 ;  /* 0x000000040000795c */ /* 0x000fe20000300000 */
.L_x_29:
[----:B------:R-:W-:Y:S05]  /*73c0*/  @P2 BRA `(.L_x_30) ;  /* 0x0000000000082947 */ /* 0x000fea0003800000 */
[----:B------:R-:W1:Y:S02]  /*73d0*/  SYNCS.PHASECHK.TRANS64.TRYWAIT P2, [UR6+0x20200], R9 ;  /* 0x02020009ff0075a7 */ /* 0x000e640008040146 */
[----:B-1----:R-:W-:Y:S05]  /*73e0*/  @!P2 BRA `(.L_x_31) ;  /* 0x0000008c0098a947 */ /* 0x002fea0003800000 */
.L_x_30:
        /* <DEDUP_REMOVED lines=8> */
[----:B------:R-:W-:Y:S01]  /*7470*/  HGMMA.64x16x16.F32.BF16 R120, R24, gdesc[UR4].tnspB, R120, gsb0 ;  /* 0x4020000418787df0 */ /* 0x000fe20008001878 */
[----:B------:R-:W-:Y:S01]  /*7480*/  UMOV UR6, UR14 ;  /* 0x0000000e00067c82 */ /* 0x000fe20008000000 */
[----:B------:R-:W-:Y:S01]  /*7490*/  UMOV UR7, 0xc0000010 ;  /* 0xc000001000077882 */ /* 0x000fe20000000000 */
[----:B------:R-:W-:-:S02]  /*74a0*/  UIADD3 UR19, UR11, 0x400, URZ ;  /* 0x000004000b137890 */ /* 0x000fc4000fffe03f */
        /* <DEDUP_REMOVED lines=224> */
.L_x_32:
[----:B------:R-:W-:-:S04]  /*82b0*/  ULEA UR6, UR25, UR37, 0x3 ;  /* 0x0000002519067291 */ /* 0x000fc8000f8e183f */
[----:B------:R-:W-:-:S04]  /*82c0*/  UIADD3 UR6, UR6, 0x20228, URZ ;  /* 0x0002022806067890 */ /* 0x000fc8000fffe03f */
[----:B------:R-:W-:-:S09]  /*82d0*/  UPRMT UR6, URZ, 0x654, UR6 ;  /* 0x000006543f067896 */ /* 0x000fd20008000006 */
[----:B------:R-:W-:Y:S01]  /*82e0*/  SYNCS.ARRIVE.TRANS64.RED.A1T0 RZ, [UR6], RZ ;  /* 0x000000ffffff79a7 */ /* 0x000fe20008100406 */
[----:B------:R-:W-:Y:S05]  /*82f0*/  @P1 BRA `(.L_x_33) ;  /* 0x0000000000041947 */ /* 0x000fea0003800000 */
[----:B------:R-:W-:Y:S01]  /*8300*/  BPT.TRAP 0x1 ;  /* 0x000000040000795c */ /* 0x000fe20000300000 */
.L_x_33:
[----:B------:R-:W-:-:S04]  /*8310*/  UIADD3 UR25, UR25, 0x1, URZ ;  /* 0x0000000119197890 */ /* 0x000fc8000fffe03f */
[----:B------:R-:W-:-:S04]  /*8320*/  UISETP.NE.AND UP0, UPT, UR25, 0x5, UPT ;  /* 0x000000051900788c */ /* 0x000fc8000bf05270 */
[----:B------:R-:W-:Y:S01]  /*8330*/  USEL UR25, UR25, URZ, UP0 ;  /* 0x0000003f19197287 */ /* 0x000fe20008000000 */
[----:B------:R-:W-:Y:S11]  /*8340*/  @!P0 BRA `(.L_x_34) ;  /* 0x0000000000048947 */ /* 0x000ff60003800000 */
[----:B------:R-:W-:Y:S01]  /*8350*/  BPT.TRAP 0x1 ;  /* 0x000000040000795c */ /* 0x000fe20000300000 */
.L_x_34:
[----:B------:R-:W-:-:S04]  /*8360*/  ULEA UR6, UR25, UR37, 0x3 ;  /* 0x0000002519067291 */ /* 0x000fc8000f8e183f */
[----:B------:R-:W-:-:S04]  /*8370*/  UIADD3 UR6, UR6, 0x20228, URZ ;  /* 0x0002022806067890 */ /* 0x000fc8000fffe03f */
[----:B------:R-:W-:-:S09]  /*8380*/  UPRMT UR6, URZ, 0x654, UR6 ;  /* 0x000006543f067896 */ /* 0x000fd20008000006 */
[----:B------:R-:W-:Y:S01]  /*8390*/  SYNCS.ARRIVE.TRANS64.RED.A1T0 RZ, [UR6], RZ ;  /* 0x000000ffffff79a7 */ /* 0x000fe20008100406 */
[----:B------:R-:W-:Y:S05]  /*83a0*/  @P1 BRA `(.L_x_35) ;  /* 0x0000000000041947 */ /* 0x000fea0003800000 */
[----:B------:R-:W-:Y:S01]  /*83b0*/  BPT.TRAP 0x1 ;  /* 0x000000040000795c */ /* 0x000fe20000300000 */
.L_x_35:
[----:B------:R-:W-:Y:S01]  /*83c0*/  UIADD3 UR10, UR10, 0x1, URZ ;  /* 0x000000010a0a7890 */ /* 0x000fe2000fffe03f */
[C---:B------:R-:W-:Y:S01]  /*83d0*/  ISETP.GT.AND P2, PT, R7.reuse, 0x2, PT ;  /* 0x000000020700780c */ /* 0x040fe20003f44270 */
[----:B------:R-:W-:Y:S01]  /*83e0*/  UIADD3 UR25, UR25, 0x1, URZ ;  /* 0x0000000119197890 */ /* 0x000fe2000fffe03f */
[----:B------:R-:W-:Y:S01]  /*83f0*/  IADD3 R7, R7, -0x1, RZ ;  /* 0xffffffff07077810 */ /* 0x000fe20007ffe0ff */
[----:B------:R-:W-:Y:S01]  /*8400*/  UISETP.NE.AND UP1, UPT, UR10, 0x5, UPT ;  /* 0x000000050a00788c */ /* 0x000fe2000bf25270 */
[----:B------:R-:W-:Y:S01]  /*8410*/  VIADD R5, R5, 0x80 ;  /* 0x0000008005057836 */ /* 0x000fe20000000000 */
[----:B------:R-:W-:Y:S01]  /*8420*/  UISETP.NE.AND UP0, UPT, UR25, 0x5, UPT ;  /* 0x000000051900788c */ /* 0x000fe2000bf05270 */
[----:B-1----:R-:W-:Y:S01]  /*8430*/  IMAD.MOV.U32 R9, RZ, RZ, R4 ;  /* 0x000000ffff097224 */ /* 0x002fe200078e0004 */
[----:B------:R-:W-:Y:S01]  /*8440*/  USEL UR6, URZ, 0x1, UP1 ;  /* 0x000000013f067887 */ /* 0x000fe20008800000 */
[----:B------:R-:W-:Y:S01]  /*8450*/  MOV R11, R6 ;  /* 0x00000006000b7202 */ /* 0x000fe20000000f00 */
[----:B------:R-:W-:-:S02]  /*8460*/  USEL UR25, UR25, URZ, UP0 ;  /* 0x0000003f19197287 */ /* 0x000fc40008000000 */
[----:B------:R-:W-:Y:S02]  /*8470*/  USEL UR49, UR10, URZ, UP1 ;  /* 0x0000003f0a317287 */ /* 0x000fe40008800000 */
[----:B------:R-:W-:Y:S01]  /*8480*/  LOP3.LUT R19, R19, UR6, RZ, 0x3c, !PT ;  /* 0x0000000613137c12 */ /* 0x000fe2000f8e3cff */
[----:B------:R-:W-:Y:S09]  /*8490*/  @P2 BRA `(.L_x_36) ;  /* 0xffffffc800982947 */ /* 0x000ff2000383ffff */
.L_x_25:
[----:B------:R-:W-:-:S13]  /*84a0*/  ISETP.GE.AND P2, PT, R7, 0x1, PT ;  /* 0x000000010700780c */ /* 0x000fda0003f46270 */
[----:B------:R-:W-:Y:S05]  /*84b0*/  @!P2 BRA `(.L_x_37) ;  /* 0x0000003c00f8a947 */ /* 0x000fea0003800000 */
[----:B------:R-:W-:Y:S01]  /*84c0*/  IMAD.MOV.U32 R9, RZ, RZ, R4 ;  /* 0x000000ffff097224 */ /* 0x000fe200078e0004 */
[----:B------:R-:W-:Y:S01]  /*84d0*/  ULDC UR26, c[0x0][0x604] ;  /* 0x00018100001a7ab9 */ /* 0x000fe20000000800 */
[----:B------:R-:W-:-:S07]  /*84e0*/  IMAD.MOV.U32 R8, RZ, RZ, R6 ;  /* 0x000000ffff087224 */ /* 0x000fce00078e0006 */
.L_x_48:
[----:B------:R-:W-:Y:S05]  /*84f0*/  @!P0 BRA `(.L_x_38) ;  /* 0x0000000000048947 */ /* 0x000fea0003800000 */
[----:B------:R-:W-:Y:S01]  /*8500*/  BPT.TRAP 0x1 ;  /* 0x000000040000795c */ /* 0x000fe20000300000 */
.L_x_38:
[----:B------:R-:W-:Y:S01]  /*8510*/  ULEA UR6, UR49, UR37, 0x3 ;  /* 0x0000002531067291 */ /* 0x000fe2000f8e183f */
[----:B------:R-:W-:-:S08]  /*8520*/  SHF.L.U32 R4, R19, 0x1f, RZ ;  /* 0x0000001f13047819 */ /* 0x000fd000000006ff */
[----:B------:R-:W1:Y:S02]  /*8530*/  SYNCS.PHASECHK.TRANS64.TRYWAIT P2, [UR6+0x20200], R4 ;  /* 0x02020004ff0075a7 */ /* 0x000e640008040146 */
[----:B-1----:R-:W-:Y:S05]  /*8540*/  @!P2 BRA `(.L_x_39) ;  /* 0x0000007c0058a947 */ /* 0x002fea0003800000 */
.L_x_133:
        /* <DEDUP_REMOVED lines=32> */
.L_x_40:
[----:B------:R-:W-:Y:S01]  /*8750*/  LEA R152, R18, R23, 0x6 ;  /* 0x0000001712987211 */ /* 0x000fe200078e30ff */
[C---:B-1----:R-:W-:Y:S01]  /*8760*/  VIADD R4, R5.reuse, 0x1 ;  /* 0x0000000105047836 */ /* 0x042fe20000000000 */
[C---:B------:R-:W-:Y:S01]  /*8770*/  IADD3 R10, R5.reuse, 0x9, RZ ;  /* 0x00000009050a7810 */ /* 0x040fe20007ffe0ff */
[C---:B------:R-:W-:Y:S01]  /*8780*/  VIADD R6, R5.reuse, 0x8 ;  /* 0x0000000805067836 */ /* 0x040fe20000000000 */
[C---:B------:R-:W-:Y:S01]  /*8790*/  ISETP.GE.AND P2, PT, R152.reuse, R5, PT ;  /* 0x000000059800720c */ /* 0x040fe20003f46270 */
[C---:B------:R-:W-:Y:S01]  /*87a0*/  VIADD R11, R5.reuse, 0x10 ;  /* 0x00000010050b7836 */ /* 0x040fe20000000000 */
[----:B------:R-:W-:Y:S01]  /*87b0*/  ISETP.GE.AND P3, PT, R152, R4, PT ;  /* 0x000000049800720c */ /* 0x000fe20003f66270 */
[----:B------:R-:W-:Y:S01]  /*87c0*/  VIADD R129, R5, 0x29 ;  /* 0x0000002905817836 */ /* 0x000fe20000000000 */
[----:B------:R-:W-:Y:S01]  /*87d0*/  FSEL R24, R24, -INF , P2 ;  /* 0xff80000018187808 */ /* 0x000fe20001000000 */
[----:B------:R-:W-:Y:S01]  /*87e0*/  ULEA UR6, UR10, UR37, 0x3 ;  /* 0x000000250a067291 */ /* 0x000fe2000f8e183f */
[----:B------:R-:W-:-:S02]  /*87f0*/  ISETP.GE.AND P2, PT, R152, R6, PT ;  /* 0x000000069800720c */ /* 0x000fc40003f46270 */
[----:B------:R-:W-:Y:S02]  /*8800*/  FSEL R25, R25, -INF , P3 ;  /* 0xff80000019197808 */ /* 0x000fe40001800000 */
[----:B------:R-:W-:Y:S02]  /*8810*/  FMNMX R12, R24, R9, !PT ;  /* 0x00000009180c7209 */ /* 0x000fe40007800000 */
[----:B------:R-:W-:Y:S02]  /*8820*/  ISETP.GE.AND P3, PT, R152, R10, PT ;  /* 0x0000000a9800720c */ /* 0x000fe40003f66270 */
[----:B------:R-:W-:Y:S02]  /*8830*/  FSEL R28, R28, -INF , P2 ;  /* 0xff8000001c1c7808 */ /* 0x000fe40001000000 */
[----:B------:R-:W-:Y:S01]  /*8840*/  FMNMX R13, R25, R12, !PT ;  /* 0x0000000c190d7209 */ /* 0x000fe20007800000 */
[----:B------:R-:W-:Y:S01]  /*8850*/  VIADD R12, R5, 0x11 ;  /* 0x00000011050c7836 */ /* 0x000fe20000000000 */
[----:B------:R-:W-:-:S02]  /*8860*/  ISETP.GE.AND P2, PT, R152, R11, PT ;  /* 0x0000000b9800720c */ /* 0x000fc40003f46270 */
[----:B------:R-:W-:Y:S02]  /*8870*/  FSEL R29, R29, -INF , P3 ;  /* 0xff8000001d1d7808 */ /* 0x000fe40001800000 */
[----:B------:R-:W-:Y:S02]  /*8880*/  FMNMX R14, R28, R13, !PT ;  /* 0x0000000d1c0e7209 */ /* 0x000fe40007800000 */
[----:B------:R-:W-:Y:S02]  /*8890*/  IADD3 R13, R5, 0x18, RZ ;  /* 0x00000018050d7810 */ /* 0x000fe40007ffe0ff */
[----:B------:R-:W-:Y:S02]  /*88a0*/  ISETP.GE.AND P3, PT, R152, R12, PT ;  /* 0x0000000c9800720c */ /* 0x000fe40003f66270 */
[----:B------:R-:W-:Y:S02]  /*88b0*/  FSEL R32, R32, -INF , P2 ;  /* 0xff80000020207808 */ /* 0x000fe40001000000 */
[----:B------:R-:W-:Y:S01]  /*88c0*/  FMNMX R15, R29, R14, !PT ;  /* 0x0000000e1d0f7209 */ /* 0x000fe20007800000 */
[----:B------:R-:W-:Y:S01]  /*88d0*/  VIADD R14, R5, 0x19 ;  /* 0x00000019050e7836 */ /* 0x000fe20000000000 */
[----:B------:R-:W-:-:S02]  /*88e0*/  ISETP.GE.AND P2, PT, R152, R13, PT ;  /* 0x0000000d9800720c */ /* 0x000fc40003f46270 */
[----:B------:R-:W-:Y:S02]  /*88f0*/  FSEL R33, R33, -INF , P3 ;  /* 0xff80000021217808 */ /* 0x000fe40001800000 */
[----:B------:R-:W-:Y:S01]  /*8900*/  FMNMX R20, R32, R15, !PT ;  /* 0x0000000f20147209 */ /* 0x000fe20007800000 */
[----:B------:R-:W-:Y:S01]  /*8910*/  VIADD R15, R5, 0x20 ;  /* 0x00000020050f7836 */ /* 0x000fe20000000000 */
[----:B------:R-:W-:Y:S02]  /*8920*/  ISETP.GE.AND P3, PT, R152, R14, PT ;  /* 0x0000000e9800720c */ /* 0x000fe40003f66270 */
[----:B------:R-:W-:Y:S02]  /*8930*/  FSEL R36, R36, -INF , P2 ;  /* 0xff80000024247808 */ /* 0x000fe40001000000 */
[----:B------:R-:W-:Y:S02]  /*8940*/  FMNMX R21, R33, R20, !PT ;  /* 0x0000001421157209 */ /* 0x000fe40007800000 */
[----:B------:R-:W-:-:S02]  /*8950*/  IADD3 R20, R5, 0x21, RZ ;  /* 0x0000002105147810 */ /* 0x000fc40007ffe0ff */
[----:B------:R-:W-:Y:S02]  /*8960*/  ISETP.GE.AND P2, PT, R152, R15, PT ;  /* 0x0000000f9800720c */ /* 0x000fe40003f46270 */
[----:B------:R-:W-:Y:S02]  /*8970*/  FSEL R37, R37, -INF , P3 ;  /* 0xff80000025257808 */ /* 0x000fe40001800000 */
[----:B------:R-:W-:Y:S01]  /*8980*/  FMNMX R130, R36, R21, !PT ;  /* 0x0000001524827209 */ /* 0x000fe20007800000 */
[----:B------:R-:W-:Y:S01]  /*8990*/  VIADD R21, R5, 0x28 ;  /* 0x0000002805157836 */ /* 0x000fe20000000000 */
[----:B------:R-:W-:Y:S02]  /*89a0*/  ISETP.GE.AND P3, PT, R152, R20, PT ;  /* 0x000000149800720c */ /* 0x000fe40003f66270 */
[----:B------:R-:W-:Y:S02]  /*89b0*/  FSEL R40, R40, -INF , P2 ;  /* 0xff80000028287808 */ /* 0x000fe40001000000 */
[----:B------:R-:W-:-:S02]  /*89c0*/  FMNMX R131, R37, R130, !PT ;  /* 0x0000008225837209 */ /* 0x000fc40007800000 */
[----:B------:R-:W-:Y:S02]  /*89d0*/  ISETP.GE.AND P2, PT, R152, R21, PT ;  /* 0x000000159800720c */ /* 0x000fe40003f46270 */
[----:B------:R-:W-:Y:S02]  /*89e0*/  FSEL R41, R41, -INF , P3 ;  /* 0xff80000029297808 */ /* 0x000fe40001800000 */
[----:B------:R-:W-:Y:S01]  /*89f0*/  FMNMX R132, R40, R131, !PT ;  /* 0x0000008328847209 */ /* 0x000fe20007800000 */
[C---:B------:R-:W-:Y:S01]  /*8a00*/  VIADD R131, R5.reuse, 0x31 ;  /* 0x0000003105837836 */ /* 0x040fe20000000000 */
[----:B------:R-:W-:Y:S02]  /*8a10*/  IADD3 R130, R5, 0x30, RZ ;  /* 0x0000003005827810 */ /* 0x000fe40007ffe0ff */
[----:B------:R-:W-:Y:S02]  /*8a20*/  ISETP.GE.AND P3, PT, R152, R129, PT ;  /* 0x000000819800720c */ /* 0x000fe40003f66270 */
[----:B------:R-:W-:-:S02]  /*8a30*/  FSEL R44, R44, -INF , P2 ;  /* 0xff8000002c2c7808 */ /* 0x000fc40001000000 */
[----:B------:R-:W-:Y:S01]  /*8a40*/  FMNMX R133, R41, R132, !PT ;  /* 0x0000008429857209 */ /* 0x000fe20007800000 */
[----:B------:R-:W-:Y:S01]  /*8a50*/  VIADD R132, R5, 0x38 ;  /* 0x0000003805847836 */ /* 0x000fe20000000000 */
[----:B------:R-:W-:Y:S02]  /*8a60*/  ISETP.GE.AND P2, PT, R152, R130, PT ;  /* 0x000000829800720c */ /* 0x000fe40003f46270 */
[----:B------:R-:W-:Y:S02]  /*8a70*/  FSEL R45, R45, -INF , P3 ;  /* 0xff8000002d2d7808 */ /* 0x000fe40001800000 */
[----:B------:R-:W-:Y:S02]  /*8a80*/  FMNMX R134, R44, R133, !PT ;  /* 0x000000852c867209 */ /* 0x000fe40007800000 */
[----:B------:R-:W-:Y:S02]  /*8a90*/  ISETP.GE.AND P3, PT, R152, R131, PT ;  /* 0x000000839800720c */ /* 0x000fe40003f66270 */
[----:B------:R-:W-:-:S02]  /*8aa0*/  FSEL R48, R48, -INF , P2 ;  /* 0xff80000030307808 */ /* 0x000fc40001000000 */
[----:B------:R-:W-:Y:S01]  /*8ab0*/  FMNMX R135, R45, R134, !PT ;  /* 0x000000862d877209 */ /* 0x000fe20007800000 */
[C---:B------:R-:W-:Y:S01]  /*8ac0*/  VIADD R134, R5.reuse, 0x40 ;  /* 0x0000004005867836 */ /* 0x040fe20000000000 */
[----:B------:R-:W-:Y:S02]  /*8ad0*/  IADD3 R133, R5, 0x39, RZ ;  /* 0x0000003905857810 */ /* 0x000fe40007ffe0ff */
[----:B------:R-:W-:Y:S02]  /*8ae0*/  ISETP.GE.AND P2, PT, R152, R132, PT ;  /* 0x000000849800720c */ /* 0x000fe40003f46270 */
[----:B------:R-:W-:Y:S02]  /*8af0*/  FSEL R49, R49, -INF , P3 ;  /* 0xff80000031317808 */ /* 0x000fe40001800000 */
[----:B------:R-:W-:Y:S01]  /*8b00*/  FMNMX R136, R48, R135, !PT ;  /* 0x0000008730887209 */ /* 0x000fe20007800000 */
[----:B------:R-:W-:Y:S01]  /*8b10*/  VIADD R135, R5, 0x41 ;  /* 0x0000004105877836 */ /* 0x000fe20000000000 */
[----:B------:R-:W-:-:S02]  /*8b20*/  ISETP.GE.AND P3, PT, R152, R133, PT ;  /* 0x000000859800720c */ /* 0x000fc40003f66270 */
[----:B------:R-:W-:Y:S02]  /*8b30*/  FSEL R52, R52, -INF , P2 ;  /* 0xff80000034347808 */ /* 0x000fe40001000000 */
[----:B------:R-:W-:Y:S02]  /*8b40*/  FMNMX R137, R49, R136, !PT ;  /* 0x0000008831897209 */ /* 0x000fe40007800000 */
[----:B------:R-:W-:Y:S02]  /*8b50*/  ISETP.GE.AND P2, PT, R152, R134, PT ;  /* 0x000000869800720c */ /* 0x000fe40003f46270 */
[----:B------:R-:W-:Y:S02]  /*8b60*/  FSEL R53, R53, -INF , P3 ;  /* 0xff80000035357808 */ /* 0x000fe40001800000 */
[----:B------:R-:W-:Y:S01]  /*8b70*/  FMNMX R138, R52, R137, !PT ;  /* 0x00000089348a7209 */ /* 0x000fe20007800000 */
[C---:B------:R-:W-:Y:S01]  /*8b80*/  VIADD R137, R5.reuse, 0x49 ;  /* 0x0000004905897836 */ /* 0x040fe20000000000 */
        /* <DEDUP_REMOVED lines=51> */
[----:B------:R-:W-:Y:S02]  /*8ec0*/  FMNMX R151, R77, R150, !PT ;  /* 0x000000964d977209 */ /* 0x000fe40007800000 */
[----:B------:R-:W-:Y:S02]  /*8ed0*/  ISETP.GE.AND P2, PT, R152, R148, PT ;  /* 0x000000949800720c */ /* 0x000fe40003f46270 */
[----:B------:R-:W-:Y:S02]  /*8ee0*/  FSEL R81, R81, -INF , P3 ;  /* 0xff80000051517808 */ /* 0x000fe40001800000 */
[----:B------:R-:W-:Y:S02]  /*8ef0*/  FMNMX R150, R80, R151, !PT ;  /* 0x0000009750967209 */ /* 0x000fe40007800000 */
[C---:B------:R-:W-:Y:S01]  /*8f00*/  ISETP.GE.AND P3, PT, R152.reuse, R149, PT ;  /* 0x000000959800720c */ /* 0x040fe20003f66270 */
[----:B------:R-:W-:Y:S01]  /*8f10*/  VIADD R152, R152, 0x8 ;  /* 0x0000000898987836 */ /* 0x000fe20000000000 */
[----:B------:R-:W-:-:S02]  /*8f20*/  FSEL R84, R84, -INF , P2 ;  /* 0xff80000054547808 */ /* 0x000fc40001000000 */
[----:B------:R-:W-:Y:S02]  /*8f30*/  FMNMX R151, R81, R150, !PT ;  /* 0x0000009651977209 */ /* 0x000fe40007800000 */
[----:B------:R-:W-:Y:S02]  /*8f40*/  FSEL R85, R85, -INF , P3 ;  /* 0xff80000055557808 */ /* 0x000fe40001800000 */
[----:B------:R-:W-:Y:S02]  /*8f50*/  FMNMX R150, R84, R151, !PT ;  /* 0x0000009754967209 */ /* 0x000fe40007800000 */
[C---:B------:R-:W-:Y:S02]  /*8f60*/  ISETP.GE.AND P5, PT, R152.reuse, R4, PT ;  /* 0x000000049800720c */ /* 0x040fe40003fa6270 */
[----:B------:R-:W-:Y:S02]  /*8f70*/  FMNMX R150, R85, R150, !PT ;  /* 0x0000009655967209 */ /* 0x000fe40007800000 */
[----:B------:R-:W-:-:S02]  /*8f80*/  ISETP.GE.AND P6, PT, R152, R12, PT ;  /* 0x0000000c9800720c */ /* 0x000fc40003fc6270 */
[C---:B------:R-:W-:Y:S01]  /*8f90*/  ISETP.GE.AND P2, PT, R152.reuse, R10, PT ;  /* 0x0000000a9800720c */ /* 0x040fe20003f46270 */
[----:B------:R-:W1:Y:S01]  /*8fa0*/  SHFL.BFLY PT, R151, R150, 0x1, 0x1f ;  /* 0x0c201f0096977f89 */ /* 0x000e6200000e0000 */
[----:B------:R-:W-:Y:S02]  /*8fb0*/  FSEL R35, R35, -INF , P6 ;  /* 0xff80000023237808 */ /* 0x000fe40003000000 */
[C---:B------:R-:W-:Y:S02]  /*8fc0*/  ISETP.GE.AND P6, PT, R152.reuse, R21, PT ;  /* 0x000000159800720c */ /* 0x040fe40003fc6270 */
[----:B------:R-:W-:Y:S02]  /*8fd0*/  ISETP.GE.AND P4, PT, R152, R11, PT ;  /* 0x0000000b9800720c */ /* 0x000fe40003f86270 */
[----:B------:R-:W-:Y:S02]  /*8fe0*/  FSEL R46, R46, -INF , P6 ;  /* 0xff8000002e2e7808 */ /* 0x000fe40003000000 */
[----:B------:R-:W-:-:S02]  /*8ff0*/  ISETP.GE.AND P6, PT, R152, R133, PT ;  /* 0x000000859800720c */ /* 0x000fc40003fc6270 */
[----:B------:R-:W-:Y:S02]  /*9000*/  FSEL R31, R31, -INF , P2 ;  /* 0xff8000001f1f7808 */ /* 0x000fe40001000000 */
[C---:B------:R-:W-:Y:S02]  /*9010*/  ISETP.GE.AND P2, PT, R152.reuse, R15, PT ;  /* 0x0000000f9800720c */ /* 0x040fe40003f46270 */
[----:B------:R-:W-:Y:S02]  /*9020*/  FSEL R55, R55, -INF , P6 ;  /* 0xff80000037377808 */ /* 0x000fe40003000000 */
[----:B------:R-:W-:Y:S02]  /*9030*/  ISETP.GE.AND P3, PT, R152, R6, PT ;  /* 0x000000069800720c */ /* 0x000fe40003f66270 */
[----:B------:R-:W-:Y:S02]  /*9040*/  FSEL R34, R34, -INF , P4 ;  /* 0xff80000022227808 */ /* 0x000fe40002000000 */
[----:B------:R-:W-:-:S02]  /*9050*/  ISETP.GE.AND P4, PT, R152, R20, PT ;  /* 0x000000149800720c */ /* 0x000fc40003f86270 */
[----:B------:R-:W-:Y:S02]  /*9060*/  FSEL R42, R42, -INF , P2 ;  /* 0xff8000002a2a7808 */ /* 0x000fe40001000000 */
[----:B-1----:R-:W-:Y:S02]  /*9070*/  FMNMX R151, R150, R151, !PT ;  /* 0x0000009796977209 */ /* 0x002fe40007800000 */
[----:B------:R-:W-:Y:S02]  /*9080*/  ISETP.GE.AND P2, PT, R152, R131, PT ;  /* 0x000000839800720c */ /* 0x000fe40003f46270 */
[----:B------:R-:W-:Y:S01]  /*9090*/  FSEL R30, R30, -INF , P3 ;  /* 0xff8000001e1e7808 */ /* 0x000fe20001800000 */
[----:B------:R-:W1:Y:S01]  /*90a0*/  SHFL.BFLY PT, R4, R151, 0x2, 0x1f ;  /* 0x0c401f0097047f89 */ /* 0x000e6200000e0000 */
[----:B------:R-:W-:Y:S02]  /*90b0*/  ISETP.GE.AND P3, PT, R152, R14, PT ;  /* 0x0000000e9800720c */ /* 0x000fe40003f66270 */
[----:B------:R-:W-:-:S02]  /*90c0*/  FSEL R43, R43, -INF , P4 ;  /* 0xff8000002b2b7808 */ /* 0x000fc40002000000 */
[C---:B------:R-:W-:Y:S02]  /*90d0*/  ISETP.GE.AND P4, PT, R152.reuse, R132, PT ;  /* 0x000000849800720c */ /* 0x040fe40003f86270 */
[----:B------:R-:W-:Y:S02]  /*90e0*/  FSEL R27, R27, -INF , P5 ;  /* 0xff8000001b1b7808 */ /* 0x000fe40002800000 */
[----:B------:R-:W-:Y:S02]  /*90f0*/  FSEL R51, R51, -INF , P2 ;  /* 0xff80000033337808 */ /* 0x000fe40001000000 */
[C---:B------:R-:W-:Y:S02]  /*9100*/  ISETP.GE.AND P5, PT, R152.reuse, R13, PT ;  /* 0x0000000d9800720c */ /* 0x040fe40003fa6270 */
[----:B------:R-:W-:Y:S02]  /*9110*/  ISETP.GE.AND P2, PT, R152, R136, PT ;  /* 0x000000889800720c */ /* 0x000fe40003f46270 */
[----:B------:R-:W-:-:S02]  /*9120*/  FSEL R39, R39, -INF , P3 ;  /* 0xff80000027277808 */ /* 0x000fc40001800000 */
[----:B------:R-:W-:Y:S02]  /*9130*/  ISETP.GE.AND P3, PT, R152, R130, PT ;  /* 0x000000829800720c */ /* 0x000fe40003f66270 */
[----:B------:R-:W-:Y:S02]  /*9140*/  FSEL R54, R54, -INF , P4 ;  /* 0xff80000036367808 */ /* 0x000fe40002000000 */
[----:B------:R-:W-:Y:S02]  /*9150*/  ISETP.GE.AND P4, PT, R152, R137, PT ;  /* 0x000000899800720c */ /* 0x000fe40003f86270 */
[----:B------:R-:W-:Y:S02]  /*9160*/  FSEL R38, R38, -INF , P5 ;  /* 0xff80000026267808 */ /* 0x000fe40002800000 */
[----:B-1----:R-:W-:Y:S02]  /*9170*/  FMNMX R4, R151, R4, !PT ;  /* 0x0000000497047209 */ /* 0x002fe40007800000 */
[----:B------:R-:W-:-:S02]  /*9180*/  FSEL R62, R62, -INF , P2 ;  /* 0xff8000003e3e7808 */ /* 0x000fc40001000000 */
[----:B------:R-:W-:Y:S02]  /*9190*/  FSETP.NEU.AND P6, PT, R4, -INF , PT ;  /* 0xff8000000400780b */ /* 0x000fe40003fcd000 */
[----:B------:R-:W-:Y:S02]  /*91a0*/  ISETP.GE.AND P5, PT, R152, R129, PT ;  /* 0x000000819800720c */ /* 0x000fe40003fa6270 */
[----:B------:R-:W-:Y:S02]  /*91b0*/  FSEL R10, R4, RZ, P6 ;  /* 0x000000ff040a7208 */ /* 0x000fe40003000000 */
[C---:B------:R-:W-:Y:S02]  /*91c0*/  ISETP.GE.AND P6, PT, R152.reuse, R139, PT ;  /* 0x0000008b9800720c */ /* 0x040fe40003fc6270 */
[----:B------:R-:W-:Y:S01]  /*91d0*/  ISETP.GE.AND P2, PT, R152, R140, PT ;  /* 0x0000008c9800720c */ /* 0x000fe20003f46270 */
[----:B------:R-:W-:Y:S01]  /*91e0*/  FMUL R20, R10, UR26 ;  /* 0x0000001a0a147c20 */ /* 0x000fe20008400000 */
[----:B------:R-:W-:Y:S01]  /*91f0*/  FSEL R50, R50, -INF , P3 ;  /* 0xff80000032327808 */ /* 0x000fe20001800000 */
[----:B------:R-:W-:Y:S01]  /*9200*/  FADD R10, -R10, R9 ;  /* 0x000000090a0a7221 */ /* 0x000fe20000000100 */
[----:B------:R-:W-:Y:S01]  /*9210*/  ISETP.GE.AND P3, PT, R152, R135, PT ;  /* 0x000000879800720c */ /* 0x000fe20003f66270 */
[--C-:B------:R-:W-:Y:S01]  /*9220*/  FFMA R24, R24, UR26, -R20.reuse ;  /* 0x0000001a18187c23 */ /* 0x100fe20008000814 */
[----:B------:R-:W-:Y:S01]  /*9230*/  FSEL R63, R63, -INF , P4 ;  /* 0xff8000003f3f7808 */ /* 0x000fe20002000000 */
[--C-:B------:R-:W-:Y:S01]  /*9240*/  FFMA R11, R25, UR26, -R20.reuse ;  /* 0x0000001a190b7c23 */ /* 0x100fe20008000814 */
[----:B------:R-:W-:Y:S01]  /*9250*/  FSEL R67, R67, -INF , P6 ;  /* 0xff80000043437808 */ /* 0x000fe20003000000 */
[--C-:B------:R-:W-:Y:S01]  /*9260*/  FFMA R28, R28, UR26, -R20.reuse ;  /* 0x0000001a1c1c7c23 */ /* 0x100fe20008000814 */
[----:B------:R-:W-:Y:S01]  /*9270*/  ISETP.GE.AND P4, PT, R152, R142, PT ;  /* 0x0000008e9800720c */ /* 0x000fe20003f86270 */
[--C-:B------:R-:W-:Y:S01]  /*9280*/  FFMA R32, R32, UR26, -R20.reuse ;  /* 0x0000001a20207c23 */ /* 0x100fe20008000814 */
        /* <DEDUP_REMOVED lines=8> */
[----:B------:R-:W-:Y:S01]  /*9310*/  FSETP.GEU.AND P2, PT, R24, -126, PT ;  /* 0xc2fc00001800780b */ /* 0x000fe20003f4e000 */
[--C-:B------:R-:W-:Y:S01]  /*9320*/  FFMA R14, R44, UR26, -R20.reuse ;  /* 0x0000001a2c0e7c23 */ /* 0x100fe20008000814 */
[----:B------:R-:W-:Y:S01]  /*9330*/  FSEL R59, R59, -INF , P3 ;  /* 0xff8000003b3b7808 */ /* 0x000fe20001800000 */
        /* <DEDUP_REMOVED lines=10> */
[----:B------:R-:W-:Y:S01]  /*93e0*/  @!P2 FMUL R24, R24, 0.5 ;  /* 0x3f0000001818a820 */ /* 0x000fe20000400000 */
[----:B------:R-:W-:Y:S01]  /*93f0*/  FSEL R58, R58, -INF , P5 ;  /* 0xff8000003a3a7808 */ /* 0x000fe20002800000 */
[----:B------:R-:W-:Y:S01]  /*9400*/  FFMA R85, R85, UR26, -R20 ;  /* 0x0000001a55557c23 */ /* 0x000fe20008000814 */
[----:B------:R-:W-:Y:S01]  /*9410*/  ISETP.GE.AND P5, PT, R152, R138, PT ;  /* 0x0000008a9800720c */ /* 0x000fe20003fa6270 */
[----:B------:R-:W-:Y:S01]  /*9420*/  FMUL R10, R10, UR26 ;  /* 0x0000001a0a0a7c20 */ /* 0x000fe20008400000 */
[----:B------:R-:W-:Y:S01]  /*9430*/  FSEL R71, R71, -INF , P3 ;  /* 0xff80000047477808 */ /* 0x000fe20001800000 */
[----:B------:R-:W1:Y:S01]  /*9440*/  MUFU.EX2 R24, R24 ;  /* 0x0000001800187308 */ /* 0x000e620000000800 */
[----:B------:R-:W-:-:S02]  /*9450*/  ISETP.GE.AND P3, PT, R152, R145, PT ;  /* 0x000000919800720c */ /* 0x000fc40003f66270 */
[----:B------:R-:W-:Y:S02]  /*9460*/  FSEL R82, R82, -INF , P4 ;  /* 0xff80000052527808 */ /* 0x000fe40002000000 */
[----:B------:R-:W-:Y:S01]  /*9470*/  ISETP.GE.AND P4, PT, R152, R5, PT ;  /* 0x000000059800720c */ /* 0x000fe20003f86270 */
[----:B------:R-:W-:Y:S01]  /*9480*/  @!P6 FMUL R11, R11, 0.5 ;  /* 0x3f0000000b0be820 */ /* 0x000fe20000400000 */
[----:B------:R-:W-:Y:S02]  /*9490*/  FSEL R66, R66, -INF , P5 ;  /* 0xff80000042427808 */ /* 0x000fe40002800000 */
[C---:B------:R-:W-:Y:S02]  /*94a0*/  ISETP.GE.AND P5, PT, R152.reuse, R143, PT ;  /* 0x0000008f9800720c */ /* 0x040fe40003fa6270 */
[----:B------:R-:W-:Y:S01]  /*94b0*/  FSEL R79, R79, -INF , P3 ;  /* 0xff8000004f4f7808 */ /* 0x000fe20001800000 */
[----:B------:R-:W2:Y:S01]  /*94c0*/  MUFU.EX2 R11, R11 ;  /* 0x0000000b000b7308 */ /* 0x000ea20000000800 */
[----:B------:R-:W-:-:S02]  /*94d0*/  ISETP.GE.AND P3, PT, R152, R148, PT ;  /* 0x000000949800720c */ /* 0x000fc40003f66270 */
[----:B------:R-:W-:Y:S02]  /*94e0*/  FSEL R129, R26, -INF , P4 ;  /* 0xff8000001a817808 */ /* 0x000fe40002000000 */
[----:B------:R-:W-:Y:S01]  /*94f0*/  FSEL R75, R75, -INF , P5 ;  /* 0xff8000004b4b7808 */ /* 0x000fe20002800000 */
[----:B-1----:R-:W-:Y:S01]  /*9500*/  @!P2 FMUL R24, R24, R24 ;  /* 0x000000181818a220 */ /* 0x002fe20000400000 */
[----:B------:R-:W-:Y:S02]  /*9510*/  ISETP.GE.AND P5, PT, R152, R147, PT ;  /* 0x000000939800720c */ /* 0x000fe40003fa6270 */
[----:B------:R-:W-:Y:S02]  /*9520*/  FSEL R86, R86, -INF , P3 ;  /* 0xff80000056567808 */ /* 0x000fe40001800000 */
[----:B------:R-:W-:Y:S02]  /*9530*/  FMNMX R6, R129, R8, !PT ;  /* 0x0000000881067209 */ /* 0x000fe40007800000 */
[----:B------:R-:W-:-:S02]  /*9540*/  ISETP.GE.AND P3, PT, R152, R149, PT ;  /* 0x000000959800720c */ /* 0x000fc40003f66270 */
[----:B------:R-:W-:Y:S02]  /*9550*/  FSEL R83, R83, -INF , P5 ;  /* 0xff80000053537808 */ /* 0x000fe40002800000 */
[----:B------:R-:W-:Y:S01]  /*9560*/  FSETP.GEU.AND P5, PT, R28, -126, PT ;  /* 0xc2fc00001c00780b */ /* 0x000fe20003fae000 */
[----:B--2---:R-:W-:Y:S01]  /*9570*/  @!P6 FMUL R11, R11, R11 ;  /* 0x0000000b0b0be220 */ /* 0x004fe20000400000 */
[----:B------:R-:W-:Y:S02]  /*9580*/  FMNMX R21, R27, R6, !PT ;  /* 0x000000061b157209 */ /* 0x000fe40007800000 */
[----:B------:R-:W-:Y:S02]  /*9590*/  FSEL R87, R87, -INF , P3 ;  /* 0xff80000057577808 */ /* 0x000fe40001800000 */
[----:B------:R-:W-:Y:S02]  /*95a0*/  FSETP.GEU.AND P3, PT, R32, -126, PT ;  /* 0xc2fc00002000780b */ /* 0x000fe40003f6e000 */
[----:B------:R-:W-:-:S02]  /*95b0*/  FMNMX R6, R30, R21, !PT ;  /* 0x000000151e067209 */ /* 0x000fc40007800000 */
[----:B------:R-:W-:Y:S02]  /*95c0*/  FSETP.GEU.AND P4, PT, R13, -126, PT ;  /* 0xc2fc00000d00780b */ /* 0x000fe40003f8e000 */
[----:B------:R-:W-:Y:S01]  /*95d0*/  FMNMX R21, R31, R6, !PT ;  /* 0x000000061f157209 */ /* 0x000fe20007800000 */
[----:B------:R-:W-:Y:S01]  /*95e0*/  @!P5 FMUL R28, R28, 0.5 ;  /* 0x3f0000001c1cd820 */ /* 0x000fe20000400000 */
[----:B------:R-:W-:Y:S02]  /*95f0*/  FSETP.GEU.AND P2, PT, R15, -126, PT ;  /* 0xc2fc00000f00780b */ /* 0x000fe40003f4e000 */
[----:B------:R-:W-:Y:S01]  /*9600*/  FMNMX R6, R34, R21, !PT ;  /* 0x0000001522067209 */ /* 0x000fe20007800000 */
[----:B------:R-:W1:Y:S01]  /*9610*/  MUFU.EX2 R26, R28 ;  /* 0x0000001c001a7308 */ /* 0x000e620000000800 */
[----:B------:R-:W-:Y:S01]  /*9620*/  FSETP.GEU.AND P6, PT, R12, -126, PT ;  /* 0xc2fc00000c00780b */ /* 0x000fe20003fce000 */
[----:B------:R-:W-:Y:S01]  /*9630*/  @!P3 FMUL R32, R32, 0.5 ;  /* 0x3f0000002020b820 */ /* 0x000fe20000400000 */
[----:B------:R-:W-:Y:S01]  /*9640*/  FMNMX R25, R35, R6, !PT ;  /* 0x0000000623197209 */ /* 0x000fe20007800000 */
[----:B------:R-:W-:-:S02]  /*9650*/  FFMA R21, R37, UR26, -R20 ;  /* 0x0000001a25157c23 */ /* 0x000fc40008000814 */
[----:B------:R-:W-:Y:S01]  /*9660*/  @!P4 FMUL R13, R13, 0.5 ;  /* 0x3f0000000d0dc820 */ /* 0x000fe20000400000 */
[----:B------:R-:W-:Y:S01]  /*9670*/  FMNMX R6, R38, R25, !PT ;  /* 0x0000001926067209 */ /* 0x000fe20007800000 */
[----:B------:R-:W2:Y:S02]  /*9680*/  MUFU.EX2 R28, R32 ;  /* 0x00000020001c7308 */ /* 0x000ea40000000800 */
[----:B------:R-:W-:Y:S01]  /*9690*/  @!P2 FMUL R15, R15, 0.5 ;  /* 0x3f0000000f0fa820 */ /* 0x000fe20000400000 */
[----:B------:R-:W-:-:S03]  /*96a0*/  FMNMX R25, R39, R6, !PT ;  /* 0x0000000627197209 */ /* 0x000fc60007800000 */
[----:B------:R-:W-:Y:S01]  /*96b0*/  @!P6 FMUL R12, R12, 0.5 ;  /* 0x3f0000000c0ce820 */ /* 0x000fe20000400000 */
[----:B------:R-:W-:Y:S01]  /*96c0*/  FMNMX R6, R42, R25, !PT ;  /* 0x000000192a067209 */ /* 0x000fe20007800000 */
[----:B------:R-:W3:Y:S01]  /*96d0*/  MUFU.EX2 R13, R13 ;  /* 0x0000000d000d7308 */ /* 0x000ee20000000800 */
[----:B------:R-:W-:Y:S01]  /*96e0*/  FFMA R25, R41, UR26, -R20 ;  /* 0x0000001a29197c23 */ /* 0x000fe20008000814 */
[----:B-1----:R-:W-:Y:S01]  /*96f0*/  @!P5 FMUL R26, R26, R26 ;  /* 0x0000001a1a1ad220 */ /* 0x002fe20000400000 */
[----:B------:R-:W-:Y:S02]  /*9700*/  FMNMX R29, R43, R6, !PT ;  /* 0x000000062b1d7209 */ /* 0x000fe40007800000 */
[----:B------:R-:W-:Y:S02]  /*9710*/  FSETP.GEU.AND P5, PT, R21, -126, PT ;  /* 0xc2fc00001500780b */ /* 0x000fe40003fae000 */
[----:B------:R-:W-:Y:S01]  /*9720*/  FMNMX R6, R46, R29, !PT ;  /* 0x0000001d2e067209 */ /* 0x000fe20007800000 */
        /* <DEDUP_REMOVED lines=9> */
[----:B------:R-:W-:Y:S01]  /*97c0*/  FMNMX R33, R51, R6, !PT ;  /* 0x0000000633217209 */ /* 0x000fe20007800000 */
[----:B------:R-:W-:Y:S01]  /*97d0*/  FFMA R29, R45, UR26, -R20 ;  /* 0x0000001a2d1d7c23 */ /* 0x000fe20008000814 */
[----:B------:R-:W-:Y:S02]  /*97e0*/  @!P3 FMUL R25, R25, 0.5 ;  /* 0x3f0000001919b820 */ /* 0x000fe40000400000 */
[----:B------:R-:W-:Y:S01]  /*97f0*/  FMNMX R6, R54, R33, !PT ;  /* 0x0000002136067209 */ /* 0x000fe20007800000 */
[----:B-1----:R-:W-:Y:S01]  /*9800*/  @!P2 FMUL R15, R15, R15 ;  /* 0x0000000f0f0fa220 */ /* 0x002fe20000400000 */
[----:B------:R-:W-:Y:S01]  /*9810*/  FSETP.GEU.AND P2, PT, R14, -126, PT ;  /* 0xc2fc00000e00780b */ /* 0x000fe20003f4e000 */
[----:B------:R-:W1:Y:S01]  /*9820*/  MUFU.EX2 R21, R21 ;  /* 0x0000001500157308 */ /* 0x000e620000000800 */
[----:B------:R-:W-:-:S03]  /*9830*/  FMNMX R33, R55, R6, !PT ;  /* 0x0000000637217209 */ /* 0x000fc60007800000 */
[----:B------:R-:W-:Y:S01]  /*9840*/  @!P4 FMUL R40, R40, 0.5 ;  /* 0x3f0000002828c820 */ /* 0x000fe20000400000 */
[----:B--2---:R-:W-:Y:S01]  /*9850*/  @!P6 FMUL R12, R12, R12 ;  /* 0x0000000c0c0ce220 */ /* 0x004fe20000400000 */
[----:B------:R-:W-:Y:S02]  /*9860*/  FSETP.GEU.AND P6, PT, R29, -126, PT ;  /* 0xc2fc00001d00780b */ /* 0x000fe40003fce000 */
[----:B------:R-:W2:Y:S01]  /*9870*/  MUFU.EX2 R25, R25 ;  /* 0x0000001900197308 */ /* 0x000ea20000000800 */
[----:B------:R-:W-:Y:S01]  /*9880*/  FMNMX R6, R58, R33, !PT ;  /* 0x000000213a067209 */ /* 0x000fe20007800000 */
[----:B------:R-:W-:Y:S02]  /*9890*/  FFMA R33, R49, UR26, -R20 ;  /* 0x0000001a31217c23 */ /* 0x000fe40008000814 */
[----:B------:R-:W-:Y:S01]  /*98a0*/  @!P2 FMUL R14, R14, 0.5 ;  /* 0x3f0000000e0ea820 */ /* 0x000fe20000400000 */
[----:B------:R-:W-:-:S03]  /*98b0*/  FMNMX R37, R59, R6, !PT ;  /* 0x000000063b257209 */ /* 0x000fc60007800000 */
[----:B------:R3:W4:Y:S01]  /*98c0*/  MUFU.EX2 R32, R40 ;  /* 0x0000002800207308 */ /* 0x0007220000000800 */
[----:B------:R-:W-:Y:S01]  /*98d0*/  FMNMX R6, R62, R37, !PT ;  /* 0x000000253e067209 */ /* 0x000fe20007800000 */
[--C-:B------:R-:W-:Y:S01]  /*98e0*/  FFMA R37, R52, UR26, -R20.reuse ;  /* 0x0000001a34257c23 */ /* 0x100fe20008000814 */
[----:B------:R-:W-:Y:S01]  /*98f0*/  @!P6 FMUL R29, R29, 0.5 ;  /* 0x3f0000001d1de820 */ /* 0x000fe20000400000 */
[----:B-1----:R-:W-:Y:S01]  /*9900*/  @!P5 FMUL R21, R21, R21 ;  /* 0x000000151515d220 */ /* 0x002fe20000400000 */
[----:B------:R-:W-:Y:S01]  /*9910*/  FSETP.GEU.AND P5, PT, R36, -126, PT ;  /* 0xc2fc00002400780b */ /* 0x000fe20003fae000 */
[--C-:B------:R-:W-:Y:S01]  /*9920*/  FFMA R52, R65, UR26, -R20.reuse ;  /* 0x0000001a41347c23 */ /* 0x100fe20008000814 */
[----:B------:R-:W-:Y:S01]  /*9930*/  FMNMX R41, R63, R6, !PT ;  /* 0x000000063f297209 */ /* 0x000fe20007800000 */
[----:B------:R-:W1:Y:S01]  /*9940*/  MUFU.EX2 R14, R14 ;  /* 0x0000000e000e7308 */ /* 0x000e620000000800 */
[----:B--2---:R-:W-:Y:S01]  /*9950*/  @!P3 FMUL R25, R25, R25 ;  /* 0x000000191919b220 */ /* 0x004fe20000400000 */
[----:B------:R-:W-:Y:S01]  /*9960*/  FSETP.GEU.AND P3, PT, R37, -126, PT ;  /* 0xc2fc00002500780b */ /* 0x000fe20003f6e000 */
[--C-:B---3--:R-:W-:Y:S01]  /*9970*/  FFMA R40, R53, UR26, -R20.reuse ;  /* 0x0000001a35287c23 */ /* 0x108fe20008000814 */
[----:B------:R-:W-:Y:S01]  /*9980*/  FMNMX R6, R66, R41, !PT ;  /* 0x0000002942067209 */ /* 0x000fe20007800000 */
[--C-:B------:R-:W-:Y:S01]  /*9990*/  FFMA R53, R68, UR26, -R20.reuse ;  /* 0x0000001a44357c23 */ /* 0x100fe20008000814 */
[--C-:B------:R-:W-:Y:S01]  /*99a0*/  FFMA R65, R80, UR26, -R20.reuse ;  /* 0x0000001a50417c23 */ /* 0x100fe20008000814 */
[----:B------:R-:W-:Y:S01]  /*99b0*/  FFMA R68, R84, UR26, -R20 ;  /* 0x0000001a54447c23 */ /* 0x000fe20008000814 */
[----:B------:R-:W2:Y:S01]  /*99c0*/  MUFU.EX2 R29, R29 ;  /* 0x0000001d001d7308 */ /* 0x000ea20000000800 */
[----:B----4-:R-:W-:Y:S01]  /*99d0*/  @!P4 FMUL R32, R32, R32 ;  /* 0x000000202020c220 */ /* 0x010fe20000400000 */
[----:B------:R-:W-:Y:S01]  /*99e0*/  FSETP.GEU.AND P4, PT, R33, -126, PT ;  /* 0xc2fc00002100780b */ /* 0x000fe20003f8e000 */
[----:B------:R-:W-:Y:S01]  /*99f0*/  @!P5 FMUL R36, R36, 0.5 ;  /* 0x3f0000002424d820 */ /* 0x000fe20000400000 */
[----:B------:R-:W-:-:S03]  /*9a00*/  FMNMX R41, R67, R6, !PT ;  /* 0x0000000643297209 */ /* 0x000fc60007800000 */
[----:B------:R-:W-:Y:S01]  /*9a10*/  @!P3 FMUL R37, R37, 0.5 ;  /* 0x3f0000002525b820 */ /* 0x000fe20000400000 */
[----:B------:R-:W-:Y:S01]  /*9a20*/  FMNMX R6, R70, R41, !PT ;  /* 0x0000002946067209 */ /* 0x000fe20007800000 */
[--C-:B------:R-:W-:Y:S01]  /*9a30*/  FFMA R41, R56, UR26, -R20.reuse ;  /* 0x0000001a38297c23 */ /* 0x100fe20008000814 */
[----:B-1----:R-:W-:Y:S01]  /*9a40*/  @!P2 FMUL R14, R14, R14 ;  /* 0x0000000e0e0ea220 */ /* 0x002fe20000400000 */
[----:B------:R-:W-:Y:S01]  /*9a50*/  FSETP.GEU.AND P2, PT, R40, -126, PT ;  /* 0xc2fc00002800780b */ /* 0x000fe20003f4e000 */
[----:B------:R-:W1:Y:S01]  /*9a60*/  MUFU.EX2 R36, R36 ;  /* 0x0000002400247308 */ /* 0x000e620000000800 */
[----:B------:R-:W-:Y:S01]  /*9a70*/  FMNMX R45, R71, R6, !PT ;  /* 0x00000006472d7209 */ /* 0x000fe20007800000 */
[----:B------:R-:W-:Y:S01]  /*9a80*/  FFMA R56, R69, UR26, -R20 ;  /* 0x0000001a45387c23 */ /* 0x000fe20008000814 */
[----:B------:R-:W-:Y:S01]  /*9a90*/  @!P4 FMUL R33, R33, 0.5 ;  /* 0x3f0000002121c820 */ /* 0x000fe20000400000 */
[----:B--2---:R-:W-:Y:S01]  /*9aa0*/  @!P6 FMUL R29, R29, R29 ;  /* 0x0000001d1d1de220 */ /* 0x004fe20000400000 */
[----:B------:R-:W-:-:S03]  /*9ab0*/  FSETP.GEU.AND P6, PT, R41, -126, PT ;  /* 0xc2fc00002900780b */ /* 0x000fc60003fce000 */
[----:B------:R-:W2:Y:S01]  /*9ac0*/  MUFU.EX2 R37, R37 ;  /* 0x0000002500257308 */ /* 0x000ea20000000800 */
[----:B------:R-:W-:-:S03]  /*9ad0*/  FMNMX R6, R74, R45, !PT ;  /* 0x0000002d4a067209 */ /* 0x000fc60007800000 */
[----:B------:R-:W-:Y:S01]  /*9ae0*/  @!P2 FMUL R40, R40, 0.5 ;  /* 0x3f0000002828a820 */ /* 0x000fe20000400000 */
[----:B------:R-:W-:-:S03]  /*9af0*/  FMNMX R45, R75, R6, !PT ;  /* 0x000000064b2d7209 */ /* 0x000fc60007800000 */
[----:B------:R-:W3:Y:S01]  /*9b00*/  MUFU.EX2 R33, R33 ;  /* 0x0000002100217308 */ /* 0x000ee20000000800 */
[----:B------:R-:W-:Y:S01]  /*9b10*/  FMNMX R6, R78, R45, !PT ;  /* 0x0000002d4e067209 */ /* 0x000fe20007800000 */
[----:B-1----:R-:W-:Y:S01]  /*9b20*/  @!P5 FMUL R36, R36, R36 ;  /* 0x000000242424d220 */ /* 0x002fe20000400000 */
[----:B------:R-:W-:Y:S01]  /*9b30*/  @!P6 FMUL R41, R41, 0.5 ;  /* 0x3f0000002929e820 */ /* 0x000fe20000400000 */
[----:B------:R-:W-:Y:S01]  /*9b40*/  FSETP.GEU.AND P5, PT, R44, -126, PT ;  /* 0xc2fc00002c00780b */ /* 0x000fe20003fae000 */
[--C-:B------:R-:W-:Y:S01]  /*9b50*/  FFMA R45, R60, UR26, -R20.reuse ;  /* 0x0000001a3c2d7c23 */ /* 0x100fe20008000814 */
[----:B------:R-:W-:Y:S01]  /*9b60*/  FMNMX R49, R79, R6, !PT ;  /* 0x000000064f317209 */ /* 0x000fe20007800000 */
[----:B------:R-:W-:Y:S01]  /*9b70*/  FFMA R60, R73, UR26, -R20 ;  /* 0x0000001a493c7c23 */ /* 0x000fe20008000814 */
        /* <DEDUP_REMOVED lines=10> */
[--C-:B------:R-:W-:Y:S01]  /*9c20*/  FFMA R49, R64, UR26, -R20.reuse ;  /* 0x0000001a40317c23 */ /* 0x100fe20008000814 */
[----:B------:R-:W-:Y:S01]  /*9c30*/  @!P3 FMUL R48, R48, 0.5 ;  /* 0x3f0000003030b820 */ /* 0x000fe20000400000 */
[----:B------:R-:W-:Y:S01]  /*9c40*/  FFMA R64, R77, UR26, -R20 ;  /* 0x0000001a4d407c23 */ /* 0x000fe20008000814 */
[----:B-1----:R-:W-:Y:S01]  /*9c50*/  @!P2 FMUL R40, R40, R40 ;  /* 0x000000282828a220 */ /* 0x002fe20000400000 */
[----:B------:R-:W1:Y:S01]  /*9c60*/  MUFU.EX2 R44, R44 ;  /* 0x0000002c002c7308 */ /* 0x000e620000000800 */
[----:B------:R-:W-:-:S02]  /*9c70*/  FSETP.GEU.AND P2, PT, R49, -126, PT ;  /* 0xc2fc00003100780b */ /* 0x000fc40003f4e000 */
[----:B------:R-:W-:-:S03]  /*9c80*/  FMNMX R6, R87, R6, !PT ;  /* 0x0000000657067209 */ /* 0x000fc60007800000 */
[----:B------:R-:W-:Y:S01]  /*9c90*/  @!P4 FMUL R45, R45, 0.5 ;  /* 0x3f0000002d2dc820 */ /* 0x000fe20000400000 */
[----:B--2---:R-:W-:Y:S01]  /*9ca0*/  @!P6 FMUL R41, R41, R41 ;  /* 0x000000292929e220 */ /* 0x004fe20000400000 */
[----:B------:R-:W2:Y:S01]  /*9cb0*/  MUFU.EX2 R48, R48 ;  /* 0x0000003000307308 */ /* 0x000ea20000000800 */
[----:B------:R-:W-:Y:S01]  /*9cc0*/  FSETP.GEU.AND P6, PT, R52, -126, PT ;  /* 0xc2fc00003400780b */ /* 0x000fe20003fce000 */
[----:B------:R-:W3:Y:S04]  /*9cd0*/  SHFL.BFLY PT, R61, R6, 0x1, 0x1f ;  /* 0x0c201f00063d7f89 */ /* 0x000ee800000e0000 */
[----:B------:R-:W-:Y:S02]  /*9ce0*/  @!P2 FMUL R49, R49, 0.5 ;  /* 0x3f0000003131a820 */ /* 0x000fe40000400000 */
[----:B------:R-:W4:Y:S01]  /*9cf0*/  MUFU.EX2 R45, R45 ;  /* 0x0000002d002d7308 */ /* 0x000f220000000800 */
[----:B-1----:R-:W-:Y:S01]  /*9d00*/  @!P5 FMUL R44, R44, R44 ;  /* 0x0000002c2c2cd220 */ /* 0x002fe20000400000 */
[----:B------:R-:W-:-:S04]  /*9d10*/  FSETP.GEU.AND P5, PT, R53, -126, PT ;  /* 0xc2fc00003500780b */ /* 0x000fc80003fae000 */
[----:B------:R-:W-:Y:S02]  /*9d20*/  @!P6 FMUL R52, R52, 0.5 ;  /* 0x3f0000003434e820 */ /* 0x000fe40000400000 */
[----:B------:R-:W1:Y:S01]  /*9d30*/  MUFU.EX2 R49, R49 ;  /* 0x0000003100317308 */ /* 0x000e620000000800 */
[----:B--2---:R-:W-:Y:S01]  /*9d40*/  @!P3 FMUL R48, R48, R48 ;  /* 0x000000303030b220 */ /* 0x004fe20000400000 */
[----:B------:R-:W-:-:S05]  /*9d50*/  FSETP.GEU.AND P3, PT, R57, -126, PT ;  /* 0xc2fc00003900780b */ /* 0x000fca0003f6e000 */
[----:B------:R-:W-:Y:S01]  /*9d60*/  @!P5 FMUL R53, R53, 0.5 ;  /* 0x3f0000003535d820 */ /* 0x000fe20000400000 */
[----:B------:R-:W2:Y:S01]  /*9d70*/  MUFU.EX2 R52, R52 ;  /* 0x0000003400347308 */ /* 0x000ea20000000800 */
[----:B----4-:R-:W-:Y:S01]  /*9d80*/  @!P4 FMUL R45, R45, R45 ;  /* 0x0000002d2d2dc220 */ /* 0x010fe20000400000 */
[----:B------:R-:W-:Y:S02]  /*9d90*/  FSETP.GEU.AND P4, PT, R56, -126, PT ;  /* 0xc2fc00003800780b */ /* 0x000fe40003f8e000 */
[----:B---3--:R-:W-:Y:S01]  /*9da0*/  FMNMX R6, R6, R61, !PT ;  /* 0x0000003d06067209 */ /* 0x008fe20007800000 */
[----:B------:R-:W-:Y:S02]  /*9db0*/  FFMA R61, R76, UR26, -R20 ;  /* 0x0000001a4c3d7c23 */ /* 0x000fe40008000814 */
[----:B------:R-:W-:Y:S01]  /*9dc0*/  @!P3 FMUL R57, R57, 0.5 ;  /* 0x3f0000003939b820 */ /* 0x000fe20000400000 */
[----:B------:R-:W3:Y:S01]  /*9dd0*/  MUFU.EX2 R53, R53 ;  /* 0x0000003500357308 */ /* 0x000ee20000000800 */
[----:B-1----:R-:W-:Y:S01]  /*9de0*/  @!P2 FMUL R49, R49, R49 ;  /* 0x000000313131a220 */ /* 0x002fe20000400000 */
[----:B------:R-:W-:Y:S01]  /*9df0*/  FSETP.GEU.AND P2, PT, R60, -126, PT ;  /* 0xc2fc00003c00780b */ /* 0x000fe20003f4e000 */
[----:B------:R-:W1:Y:S02]  /*9e00*/  SHFL.BFLY PT, R69, R6, 0x2, 0x1f ;  /* 0x0c401f0006457f89 */ /* 0x000e6400000e0000 */
[----:B------:R-:W-:Y:S01]  /*9e10*/  FADD R9, R28, R49 ;  /* 0x000000311c097221 */ /* 0x000fe20000000000 */
[----:B------:R-:W-:Y:S01]  /*9e20*/  F2FP.BF16.F32.PACK_AB R28, R15, R28 ;  /* 0x0000001c0f1c723e */ /* 0x000fe200000010ff */
        /* <DEDUP_REMOVED lines=11> */
[----:B------:R-:W-:Y:S02]  /*9ee0*/  FSETP.GEU.AND P3, PT, R81, -126, PT ;  /* 0xc2fc00005100780b */ /* 0x000fe40003f6e000 */
[----:B-1----:R-:W-:-:S03]  /*9ef0*/  FMNMX R6, R6, R69, !PT ;  /* 0x0000004506067209 */ /* 0x002fc60007800000 */
[----:B------:R-:W-:Y:S01]  /*9f00*/  @!P5 FMUL R64, R64, 0.5 ;  /* 0x3f0000004040d820 */ /* 0x000fe20000400000 */
[----:B------:R-:W1:Y:S01]  /*9f10*/  MUFU.EX2 R61, R61 ;  /* 0x0000003d003d7308 */ /* 0x000e620000000800 */
[----:B--2---:R-:W-:Y:S01]  /*9f20*/  @!P4 FMUL R56, R56, R56 ;  /* 0x000000383838c220 */ /* 0x004fe20000400000 */
[----:B------:R-:W-:-:S05]  /*9f30*/  FSETP.GEU.AND P4, PT, R65, -126, PT ;  /* 0xc2fc00004100780b */ /* 0x000fca0003f8e000 */
[----:B------:R-:W-:Y:S01]  /*9f40*/  @!P3 FMUL R81, R81, 0.5 ;  /* 0x3f0000005151b820 */ /* 0x000fe20000400000 */
[----:B------:R-:W2:Y:S01]  /*9f50*/  MUFU.EX2 R64, R64 ;  /* 0x0000004000407308 */ /* 0x000ea20000000800 */
[----:B---3--:R-:W-:Y:S01]  /*9f60*/  @!P2 FMUL R60, R60, R60 ;  /* 0x0000003c3c3ca220 */ /* 0x008fe20000400000 */
[----:B------:R-:W-:-:S04]  /*9f70*/  FSETP.NEU.AND P2, PT, R6, -INF , PT ;  /* 0xff8000000600780b */ /* 0x000fc80003f4d000 */
[----:B------:R-:W-:Y:S01]  /*9f80*/  FSEL R73, R6, RZ, P2 ;  /* 0x000000ff06497208 */ /* 0x000fe20001000000 */
[----:B------:R-:W-:Y:S01]  /*9f90*/  @!P4 FMUL R65, R65, 0.5 ;  /* 0x3f0000004141c820 */ /* 0x000fe20000400000 */
[----:B------:R-:W3:Y:S01]  /*9fa0*/  MUFU.EX2 R20, R81 ;  /* 0x0000005100147308 */ /* 0x000ee20000000800 */
[----:B-1----:R-:W-:Y:S01]  /*9fb0*/  @!P6 FMUL R61, R61, R61 ;  /* 0x0000003d3d3de220 */ /* 0x002fe20000400000 */
[----:B------:R-:W-:Y:S01]  /*9fc0*/  FSETP.GEU.AND P6, PT, R85, -126, PT ;  /* 0xc2fc00005500780b */ /* 0x000fe20003fce000 */
[----:B------:R-:W-:Y:S01]  /*9fd0*/  FMUL R136, R73, UR26 ;  /* 0x0000001a49887c20 */ /* 0x000fe20008400000 */
[----:B------:R-:W-:-:S03]  /*9fe0*/  FSETP.GEU.AND P2, PT, R68, -126, PT ;  /* 0xc2fc00004400780b */ /* 0x000fc60003f4e000 */
[--C-:B------:R-:W-:Y:S01]  /*9ff0*/  FFMA R30, R30, UR26, -R136.reuse ;  /* 0x0000001a1e1e7c23 */ /* 0x100fe20008000888 */
[----:B------:R-:W1:Y:S01]  /*a000*/  MUFU.EX2 R65, R65 ;  /* 0x0000004100417308 */ /* 0x000e620000000800 */
[--C-:B------:R-:W-:Y:S01]  /*a010*/  FFMA R69, R129, UR26, -R136.reuse ;  /* 0x0000001a81457c23 */ /* 0x100fe20008000888 */
[----:B--2---:R-:W-:Y:S01]  /*a020*/  @!P5 FMUL R64, R64, R64 ;  /* 0x000000404040d220 */ /* 0x004fe20000400000 */
[--C-:B------:R-:W-:Y:S01]  /*a030*/  FFMA R72, R27, UR26, -R136.reuse ;  /* 0x0000001a1b487c23 */ /* 0x100fe20008000888 */
[--C-:B------:R-:W-:Y:S01]  /*a040*/  FFMA R34, R34, UR26, -R136.reuse ;  /* 0x0000001a22227c23 */ /* 0x100fe20008000888 */
[--C-:B------:R-:W-:Y:S01]  /*a050*/  FFMA R76, R31, UR26, -R136.reuse ;  /* 0x0000001a1f4c7c23 */ /* 0x100fe20008000888 */
[----:B------:R-:W-:Y:S01]  /*a060*/  FSETP.GEU.AND P5, PT, R69, -126, PT ;  /* 0xc2fc00004500780b */ /* 0x000fe20003fae000 */
[----:B------:R-:W-:Y:S01]  /*a070*/  @!P6 FMUL R85, R85, 0.5 ;  /* 0x3f0000005555e820 */ /* 0x000fe20000400000 */
[--C-:B------:R-:W-:Y:S01]  /*a080*/  FFMA R84, R39, UR26, -R136.reuse ;  /* 0x0000001a27547c23 */ /* 0x100fe20008000888 */
[----:B---3--:R-:W-:Y:S01]  /*a090*/  @!P3 FMUL R20, R20, R20 ;  /* 0x000000141414b220 */ /* 0x008fe20000400000 */
[----:B------:R-:W-:Y:S01]  /*a0a0*/  FSETP.GEU.AND P3, PT, R30, -126, PT ;  /* 0xc2fc00001e00780b */ /* 0x000fe20003f6e000 */
[----:B------:R-:W2:Y:S01]  /*a0b0*/  MUFU.EX2 R27, R85 ;  /* 0x00000055001b7308 */ /* 0x000ea20000000800 */
[----:B------:R-:W-:Y:S01]  /*a0c0*/  @!P2 FMUL R68, R68, 0.5 ;  /* 0x3f0000004444a820 */ /* 0x000fe20000400000 */
[--C-:B------:R-:W-:Y:S01]  /*a0d0*/  FFMA R80, R35, UR26, -R136.reuse ;  /* 0x0000001a23507c23 */ /* 0x100fe20008000888 */
[--C-:B------:R-:W-:Y:S01]  /*a0e0*/  FFMA R38, R38, UR26, -R136.reuse ;  /* 0x0000001a26267c23 */ /* 0x100fe20008000888 */
[--C-:B------:R-:W-:Y:S01]  /*a0f0*/  FFMA R130, R43, UR26, -R136.reuse ;  /* 0x0000001a2b827c23 */ /* 0x100fe20008000888 */
[--C-:B------:R-:W-:Y:S01]  /*a100*/  FFMA R42, R42, UR26, -R136.reuse ;  /* 0x0000001a2a2a7c23 */ /* 0x100fe20008000888 */
[----:B-1----:R-:W-:Y:S01]  /*a110*/  @!P4 FMUL R65, R65, R65 ;  /* 0x000000414141c220 */ /* 0x002fe20000400000 */
[----:B------:R-:W-:Y:S01]  /*a120*/  FSETP.GEU.AND P4, PT, R72, -126, PT ;  /* 0xc2fc00004800780b */ /* 0x000fe20003f8e000 */
[----:B------:R-:W1:Y:S01]  /*a130*/  MUFU.EX2 R68, R68 ;  /* 0x0000004400447308 */ /* 0x000e620000000800 */
[----:B------:R-:W-:Y:S01]  /*a140*/  @!P5 FMUL R69, R69, 0.5 ;  /* 0x3f0000004545d820 */ /* 0x000fe20000400000 */
[--C-:B------:R-:W-:Y:S01]  /*a150*/  FFMA R50, R50, UR26, -R136.reuse ;  /* 0x0000001a32327c23 */ /* 0x100fe20008000888 */
[--C-:B------:R-:W-:Y:S01]  /*a160*/  FFMA R46, R46, UR26, -R136.reuse ;  /* 0x0000001a2e2e7c23 */ /* 0x100fe20008000888 */
[----:B------:R-:W-:Y:S01]  /*a170*/  @!P3 FMUL R30, R30, 0.5 ;  /* 0x3f0000001e1eb820 */ /* 0x000fe20000400000 */
[--C-:B------:R-:W-:Y:S01]  /*a180*/  FFMA R132, R47, UR26, -R136.reuse ;  /* 0x0000001a2f847c23 */ /* 0x100fe20008000888 */
[--C-:B------:R-:W-:Y:S01]  /*a190*/  FFMA R54, R54, UR26, -R136.reuse ;  /* 0x0000001a36367c23 */ /* 0x100fe20008000888 */
[--C-:B------:R-:W-:Y:S01]  /*a1a0*/  FFMA R134, R51, UR26, -R136.reuse ;  /* 0x0000001a33867c23 */ /* 0x100fe20008000888 */
[----:B------:R3:W4:Y:S01]  /*a1b0*/  MUFU.EX2 R31, R30 ;  /* 0x0000001e001f7308 */ /* 0x0007220000000800 */
[----:B--2---:R-:W-:Y:S01]  /*a1c0*/  @!P6 FMUL R27, R27, R27 ;  /* 0x0000001b1b1be220 */ /* 0x004fe20000400000 */
[----:B------:R-:W-:Y:S01]  /*a1d0*/  FSETP.GEU.AND P6, PT, R34, -126, PT ;  /* 0xc2fc00002200780b */ /* 0x000fe20003fce000 */
[--C-:B------:R-:W-:Y:S01]  /*a1e0*/  FFMA R59, R59, UR26, -R136.reuse ;  /* 0x0000001a3b3b7c23 */ /* 0x100fe20008000888 */
[----:B------:R-:W-:Y:S01]  /*a1f0*/  @!P4 FMUL R72, R72, 0.5 ;  /* 0x3f0000004848c820 */ /* 0x000fe20000400000 */
[--C-:B------:R-:W-:Y:S01]  /*a200*/  FFMA R63, R63, UR26, -R136.reuse ;  /* 0x0000001a3f3f7c23 */ /* 0x100fe20008000888 */
[--C-:B------:R-:W-:Y:S01]  /*a210*/  FFMA R67, R67, UR26, -R136.reuse ;  /* 0x0000001a43437c23 */ /* 0x100fe20008000888 */
[--C-:B------:R-:W-:Y:S01]  /*a220*/  FFMA R71, R71, UR26, -R136.reuse ;  /* 0x0000001a47477c23 */ /* 0x100fe20008000888 */
[----:B------:R-:W2:Y:S01]  /*a230*/  MUFU.EX2 R69, R69 ;  /* 0x0000004500457308 */ /* 0x000ea20000000800 */
[----:B-1----:R-:W-:Y:S01]  /*a240*/  @!P2 FMUL R68, R68, R68 ;  /* 0x000000444444a220 */ /* 0x002fe20000400000 */
[----:B------:R-:W-:Y:S01]  /*a250*/  FSETP.GEU.AND P2, PT, R76, -126, PT ;  /* 0xc2fc00004c00780b */ /* 0x000fe20003f4e000 */
[--C-:B---3--:R-:W-:Y:S01]  /*a260*/  FFMA R30, R55, UR26, -R136.reuse ;  /* 0x0000001a371e7c23 */ /* 0x108fe20008000888 */
[--C-:B------:R-:W-:Y:S01]  /*a270*/  FFMA R75, R75, UR26, -R136.reuse ;  /* 0x0000001a4b4b7c23 */ /* 0x100fe20008000888 */
[----:B------:R-:W-:Y:S01]  /*a280*/  FFMA R87, R87, UR26, -R136 ;  /* 0x0000001a57577c23 */ /* 0x000fe20008000888 */
[----:B------:R-:W-:Y:S01]  /*a290*/  FADD R129, -R73, R8 ;  /* 0x0000000849817221 */ /* 0x000fe20000000100 */
[----:B------:R-:W-:Y:S01]  /*a2a0*/  @!P6 FMUL R34, R34, 0.5 ;  /* 0x3f0000002222e820 */ /* 0x000fe20000400000 */
[----:B------:R-:W1:Y:S01]  /*a2b0*/  MUFU.EX2 R72, R72 ;  /* 0x0000004800487308 */ /* 0x000e620000000800 */
[----:B----4-:R-:W-:Y:S01]  /*a2c0*/  @!P3 FMUL R31, R31, R31 ;  /* 0x0000001f1f1fb220 */ /* 0x010fe20000400000 */
[----:B------:R-:W-:Y:S01]  /*a2d0*/  FSETP.GEU.AND P3, PT, R84, -126, PT ;  /* 0xc2fc00005400780b */ /* 0x000fe20003f6e000 */
[----:B------:R-:W-:Y:S01]  /*a2e0*/  FADD R8, R24, R41 ;  /* 0x0000002918087221 */ /* 0x000fe20000000000 */
[----:B------:R-:W-:Y:S01]  /*a2f0*/  FMUL R129, R129, UR26 ;  /* 0x0000001a81817c20 */ /* 0x000fe20008400000 */
[----:B------:R-:W-:-:S02]  /*a300*/  F2FP.BF16.F32.PACK_AB R24, R11, R24 ;  /* 0x000000180b18723e */ /* 0x000fc400000010ff */
[----:B------:R-:W-:Y:S01]  /*a310*/  @!P2 FMUL R76, R76, 0.5 ;  /* 0x3f0000004c4ca820 */ /* 0x000fe20000400000 */
[----:B------:R3:W4:Y:S01]  /*a320*/  MUFU.EX2 R35, R34 ;  /* 0x0000002200237308 */ /* 0x0007220000000800 */
[----:B--2---:R-:W-:Y:S01]  /*a330*/  @!P5 FMUL R69, R69, R69 ;  /* 0x000000454545d220 */ /* 0x004fe20000400000 */
[----:B------:R-:W-:-:S05]  /*a340*/  FSETP.GEU.AND P5, PT, R80, -126, PT ;  /* 0xc2fc00005000780b */ /* 0x000fca0003fae000 */
[----:B------:R-:W-:Y:S01]  /*a350*/  @!P3 FMUL R84, R84, 0.5 ;  /* 0x3f0000005454b820 */ /* 0x000fe20000400000 */
[----:B------:R-:W2:Y:S01]  /*a360*/  MUFU.EX2 R76, R76 ;  /* 0x0000004c004c7308 */ /* 0x000ea20000000800 */
[----:B-1----:R-:W-:Y:S01]  /*a370*/  @!P4 FMUL R72, R72, R72 ;  /* 0x000000484848c220 */ /* 0x002fe20000400000 */
[----:B------:R-:W-:Y:S01]  /*a380*/  FSETP.GEU.AND P4, PT, R38, -126, PT ;  /* 0xc2fc00002600780b */ /* 0x000fe20003f8e000 */
[----:B---3--:R-:W-:-:S04]  /*a390*/  FFMA R34, R58, UR26, -R136 ;  /* 0x0000001a3a227c23 */ /* 0x008fc80008000888 */
[----:B------:R-:W-:Y:S01]  /*a3a0*/  @!P5 FMUL R80, R80, 0.5 ;  /* 0x3f0000005050d820 */ /* 0x000fe20000400000 */
[----:B------:R-:W1:Y:S01]  /*a3b0*/  MUFU.EX2 R84, R84 ;  /* 0x0000005400547308 */ /* 0x000e620000000800 */
[----:B----4-:R-:W-:Y:S01]  /*a3c0*/  @!P6 FMUL R35, R35, R35 ;  /* 0x000000232323e220 */ /* 0x010fe20000400000 */
        /* <DEDUP_REMOVED lines=13> */
[----:B--2---:R-:W-:-:S04]  /*a4a0*/  FFMA R38, R62, UR26, -R136 ;  /* 0x0000001a3e267c23 */ /* 0x004fc80008000888 */
[----:B------:R-:W-:Y:S01]  /*a4b0*/  @!P3 FMUL R50, R50, 0.5 ;  /* 0x3f0000003232b820 */ /* 0x000fe20000400000 */
[----:B------:R2:W3:Y:S01]  /*a4c0*/  MUFU.EX2 R43, R42 ;  /* 0x0000002a002b7308 */ /* 0x0004e20000000800 */
[----:B----4-:R-:W-:Y:S01]  /*a4d0*/  @!P4 FMUL R39, R39, R39 ;  /* 0x000000272727c220 */ /* 0x010fe20000400000 */
[----:B------:R-:W-:-:S05]  /*a4e0*/  FSETP.GEU.AND P4, PT, R132, -126, PT ;  /* 0xc2fc00008400780b */ /* 0x000fca0003f8e000 */
[----:B------:R-:W-:Y:S01]  /*a4f0*/  @!P5 FMUL R46, R46, 0.5 ;  /* 0x3f0000002e2ed820 */ /* 0x000fe20000400000 */
[----:B------:R4:W5:Y:S01]  /*a500*/  MUFU.EX2 R51, R50 ;  /* 0x0000003200337308 */ /* 0x0009620000000800 */
[----:B-1----:R-:W-:Y:S01]  /*a510*/  @!P6 FMUL R130, R130, R130 ;  /* 0x000000828282e220 */ /* 0x002fe20000400000 */
[----:B------:R-:W-:Y:S01]  /*a520*/  FSETP.GEU.AND P6, PT, R54, -126, PT ;  /* 0xc2fc00003600780b */ /* 0x000fe20003fce000 */
[----:B--2---:R-:W-:-:S04]  /*a530*/  FFMA R42, R78, UR26, -R136 ;  /* 0x0000001a4e2a7c23 */ /* 0x004fc80008000888 */
[----:B------:R-:W-:Y:S01]  /*a540*/  @!P4 FMUL R132, R132, 0.5 ;  /* 0x3f0000008484c820 */ /* 0x000fe20000400000 */
[----:B------:R1:W2:Y:S01]  /*a550*/  MUFU.EX2 R47, R46 ;  /* 0x0000002e002f7308 */ /* 0x0002a20000000800 */
[----:B---3--:R-:W-:Y:S01]  /*a560*/  @!P2 FMUL R43, R43, R43 ;  /* 0x0000002b2b2ba220 */ /* 0x008fe20000400000 */
[----:B------:R-:W-:Y:S01]  /*a570*/  FSETP.GEU.AND P2, PT, R134, -126, PT ;  /* 0xc2fc00008600780b */ /* 0x000fe20003f4e000 */
[----:B----4-:R-:W-:-:S04]  /*a580*/  FFMA R50, R83, UR26, -R136 ;  /* 0x0000001a53327c23 */ /* 0x010fc80008000888 */
[----:B------:R-:W-:Y:S01]  /*a590*/  @!P6 FMUL R54, R54, 0.5 ;  /* 0x3f0000003636e820 */ /* 0x000fe20000400000 */
[----:B------:R-:W3:Y:S01]  /*a5a0*/  MUFU.EX2 R132, R132 ;  /* 0x0000008400847308 */ /* 0x000ee20000000800 */
[----:B-----5:R-:W-:Y:S01]  /*a5b0*/  @!P3 FMUL R51, R51, R51 ;  /* 0x000000333333b220 */ /* 0x020fe20000400000 */
[----:B------:R-:W-:Y:S01]  /*a5c0*/  FSETP.GEU.AND P3, PT, R59, -126, PT ;  /* 0xc2fc00003b00780b */ /* 0x000fe20003f6e000 */
[----:B-1----:R-:W-:-:S04]  /*a5d0*/  FFMA R46, R82, UR26, -R136 ;  /* 0x0000001a522e7c23 */ /* 0x002fc80008000888 */
[----:B------:R-:W-:Y:S01]  /*a5e0*/  @!P2 FMUL R134, R134, 0.5 ;  /* 0x3f0000008686a820 */ /* 0x000fe20000400000 */
[----:B------:R1:W4:Y:S01]  /*a5f0*/  MUFU.EX2 R55, R54 ;  /* 0x0000003600377308 */ /* 0x0003220000000800 */
[----:B--2---:R-:W-:Y:S01]  /*a600*/  @!P5 FMUL R47, R47, R47 ;  /* 0x0000002f2f2fd220 */ /* 0x004fe20000400000 */
[----:B------:R-:W-:-:S05]  /*a610*/  FSETP.GEU.AND P5, PT, R30, -126, PT ;  /* 0xc2fc00001e00780b */ /* 0x000fca0003fae000 */
[----:B------:R-:W-:Y:S01]  /*a620*/  @!P3 FMUL R59, R59, 0.5 ;  /* 0x3f0000003b3bb820 */ /* 0x000fe20000400000 */
[----:B------:R-:W2:Y:S01]  /*a630*/  MUFU.EX2 R134, R134 ;  /* 0x0000008600867308 */ /* 0x000ea20000000800 */
[----:B---3--:R-:W-:Y:S01]  /*a640*/  @!P4 FMUL R132, R132, R132 ;  /* 0x000000848484c220 */ /* 0x008fe20000400000 */
[----:B------:R-:W-:Y:S01]  /*a650*/  FSETP.GEU.AND P4, PT, R34, -126, PT ;  /* 0xc2fc00002200780b */ /* 0x000fe20003f8e000 */
[----:B-1----:R-:W-:-:S04]  /*a660*/  FFMA R54, R86, UR26, -R136 ;  /* 0x0000001a56367c23 */ /* 0x002fc80008000888 */
[----:B------:R-:W-:Y:S01]  /*a670*/  @!P5 FMUL R30, R30, 0.5 ;  /* 0x3f0000001e1ed820 */ /* 0x000fe20000400000 */
[----:B------:R-:W1:Y:S01]  /*a680*/  MUFU.EX2 R59, R59 ;  /* 0x0000003b003b7308 */ /* 0x000e620000000800 */
[----:B----4-:R-:W-:Y:S01]  /*a690*/  @!P6 FMUL R55, R55, R55 ;  /* 0x000000373737e220 */ /* 0x010fe20000400000 */
[----:B------:R-:W-:-:S05]  /*a6a0*/  FSETP.GEU.AND P6, PT, R63, -126, PT ;  /* 0xc2fc00003f00780b */ /* 0x000fca0003fce000 */
[----:B------:R-:W-:Y:S01]  /*a6b0*/  @!P4 FMUL R34, R34, 0.5 ;  /* 0x3f0000002222c820 */ /* 0x000fe20000400000 */
[----:B------:R3:W4:Y:S01]  /*a6c0*/  MUFU.EX2 R58, R30 ;  /* 0x0000001e003a7308 */ /* 0x0007220000000800 */
[----:B--2---:R-:W-:Y:S01]  /*a6d0*/  @!P2 FMUL R134, R134, R134 ;  /* 0x000000868686a220 */ /* 0x004fe20000400000 */
[----:B------:R-:W-:-:S05]  /*a6e0*/  FSETP.GEU.AND P2, PT, R38, -126, PT ;  /* 0xc2fc00002600780b */ /* 0x000fca0003f4e000 */
[----:B------:R-:W-:Y:S01]  /*a6f0*/  @!P6 FMUL R63, R63, 0.5 ;  /* 0x3f0000003f3fe820 */ /* 0x000fe20000400000 */
[----:B------:R2:W5:Y:S01]  /*a700*/  MUFU.EX2 R62, R34 ;  /* 0x00000022003e7308 */ /* 0x0005620000000800 */
[----:B---3--:R-:W-:Y:S01]  /*a710*/  FFMA R30, R66, UR26, -R136 ;  /* 0x0000001a421e7c23 */ /* 0x008fe20008000888 */
[----:B-1----:R-:W-:-:S05]  /*a720*/  @!P3 FMUL R59, R59, R59 ;  /* 0x0000003b3b3bb220 */ /* 0x002fca0000400000 */
[----:B------:R-:W-:Y:S01]  /*a730*/  @!P2 FMUL R38, R38, 0.5 ;  /* 0x3f0000002626a820 */ /* 0x000fe20000400000 */
[----:B------:R-:W1:Y:S01]  /*a740*/  MUFU.EX2 R63, R63 ;  /* 0x0000003f003f7308 */ /* 0x000e620000000800 */
[----:B--2---:R-:W-:Y:S01]  /*a750*/  FFMA R34, R70, UR26, -R136 ;  /* 0x0000001a46227c23 */ /* 0x004fe20008000888 */
[----:B----4-:R-:W-:Y:S01]  /*a760*/  @!P5 FMUL R58, R58, R58 ;  /* 0x0000003a3a3ad220 */ /* 0x010fe20000400000 */
[----:B------:R-:W-:-:S03]  /*a770*/  FSETP.GEU.AND P5, PT, R30, -126, PT ;  /* 0xc2fc00001e00780b */ /* 0x000fc60003fae000 */
[----:B------:R-:W-:Y:S02]  /*a780*/  FSETP.GEU.AND P3, PT, R34, -126, PT ;  /* 0xc2fc00002200780b */ /* 0x000fe40003f6e000 */
[----:B------:R2:W3:Y:S01]  /*a790*/  MUFU.EX2 R66, R38 ;  /* 0x0000002600427308 */ /* 0x0004e20000000800 */
[----:B-----5:R-:W-:Y:S01]  /*a7a0*/  @!P4 FMUL R62, R62, R62 ;  /* 0x0000003e3e3ec220 */ /* 0x020fe20000400000 */
[----:B------:R-:W-:-:S06]  /*a7b0*/  FSETP.GEU.AND P4, PT, R67, -126, PT ;  /* 0xc2fc00004300780b */ /* 0x000fcc0003f8e000 */
[----:B------:R-:W-:Y:S01]  /*a7c0*/  @!P5 FMUL R30, R30, 0.5 ;  /* 0x3f0000001e1ed820 */ /* 0x000fe20000400000 */
[----:B--2---:R-:W-:Y:S01]  /*a7d0*/  FFMA R38, R74, UR26, -R136 ;  /* 0x0000001a4a267c23 */ /* 0x004fe20008000888 */
[----:B-1----:R-:W-:Y:S01]  /*a7e0*/  @!P6 FMUL R63, R63, R63 ;  /* 0x0000003f3f3fe220 */ /* 0x002fe20000400000 */
[----:B------:R-:W-:Y:S01]  /*a7f0*/  @!P3 FMUL R34, R34, 0.5 ;  /* 0x3f0000002222b820 */ /* 0x000fe20000400000 */
[----:B------:R1:W2:Y:S02]  /*a800*/  MUFU.EX2 R70, R30 ;  /* 0x0000001e00467308 */ /* 0x0002a40000000800 */
[----:B------:R-:W-:Y:S01]  /*a810*/  FSETP.GEU.AND P6, PT, R38, -126, PT ;  /* 0xc2fc00002600780b */ /* 0x000fe20003fce000 */
[----:B------:R-:W-:Y:S01]  /*a820*/  @!P4 FMUL R67, R67, 0.5 ;  /* 0x3f0000004343c820 */ /* 0x000fe20000400000 */
[----:B---3--:R-:W-:Y:S01]  /*a830*/  @!P2 FMUL R66, R66, R66 ;  /* 0x000000424242a220 */ /* 0x008fe20000400000 */
[----:B------:R-:W-:-:S03]  /*a840*/  FSETP.GEU.AND P2, PT, R71, -126, PT ;  /* 0xc2fc00004700780b */ /* 0x000fc60003f4e000 */
[----:B------:R3:W4:Y:S01]  /*a850*/  MUFU.EX2 R74, R34 ;  /* 0x00000022004a7308 */ /* 0x0007220000000800 */
[----:B-1----:R-:W-:Y:S01]  /*a860*/  FADD R30, R36, R65 ;  /* 0x00000041241e7221 */ /* 0x002fe20000000000 */
[----:B------:R-:W-:-:S03]  /*a870*/  F2FP.BF16.F32.PACK_AB R36, R33, R36 ;  /* 0x000000242124723e */ /* 0x000fc600000010ff */
[----:B------:R-:W-:Y:S01]  /*a880*/  FADD R73, R9, R30 ;  /* 0x0000001e09497221 */ /* 0x000fe20000000000 */
[----:B------:R-:W-:Y:S01]  /*a890*/  FADD R9, R25, R60 ;  /* 0x0000003c19097221 */ /* 0x000fe20000000000 */
[----:B------:R-:W-:Y:S01]  /*a8a0*/  @!P6 FMUL R38, R38, 0.5 ;  /* 0x3f0000002626e820 */ /* 0x000fe20000400000 */
[----:B------:R1:W5:Y:S01]  /*a8b0*/  MUFU.EX2 R77, R67 ;  /* 0x00000043004d7308 */ /* 0x0003620000000800 */
[----:B--2---:R-:W-:Y:S01]  /*a8c0*/  @!P5 FMUL R70, R70, R70 ;  /* 0x000000464646d220 */ /* 0x004fe20000400000 */
[----:B------:R-:W-:Y:S01]  /*a8d0*/  FSETP.GEU.AND P5, PT, R75, -126, PT ;  /* 0xc2fc00004b00780b */ /* 0x000fe20003fae000 */
[----:B------:R-:W-:Y:S01]  /*a8e0*/  @!P2 FMUL R71, R71, 0.5 ;  /* 0x3f0000004747a820 */ /* 0x000fe20000400000 */
[----:B---3--:R-:W-:Y:S01]  /*a8f0*/  FFMA R34, R79, UR26, -R136 ;  /* 0x0000001a4f227c23 */ /* 0x008fe20008000888 */
[----:B------:R-:W-:Y:S01]  /*a900*/  FADD R30, R33, R20 ;  /* 0x00000014211e7221 */ /* 0x000fe20000000000 */
[----:B------:R-:W-:Y:S02]  /*a910*/  F2FP.BF16.F32.PACK_AB R33, R130, R43 ;  /* 0x0000002b8221723e */ /* 0x000fe400000010ff */
[----:B------:R2:W3:Y:S01]  /*a920*/  MUFU.EX2 R78, R38 ;  /* 0x00000026004e7308 */ /* 0x0004e20000000800 */
[----:B----4-:R-:W-:Y:S01]  /*a930*/  @!P3 FMUL R74, R74, R74 ;  /* 0x0000004a4a4ab220 */ /* 0x010fe20000400000 */
[----:B------:R-:W-:Y:S01]  /*a940*/  FSETP.GEU.AND P3, PT, R46, -126, PT ;  /* 0xc2fc00002e00780b */ /* 0x000fe20003f6e000 */
[----:B-1----:R-:W-:Y:S01]  /*a950*/  FADD R67, R32, R57 ;  /* 0x0000003920437221 */ /* 0x002fe20000000000 */
[----:B------:R-:W-:-:S02]  /*a960*/  F2FP.BF16.F32.PACK_AB R32, R25, R32 ;  /* 0x000000201920723e */ /* 0x000fc400000010ff */
[----:B------:R-:W-:Y:S01]  /*a970*/  F2FP.BF16.F32.PACK_AB R25, R72, R69 ;  /* 0x000000454819723e */ /* 0x000fe200000010ff */
[----:B------:R-:W-:Y:S01]  /*a980*/  @!P5 FMUL R75, R75, 0.5 ;  /* 0x3f0000004b4bd820 */ /* 0x000fe20000400000 */
[----:B------:R1:W4:Y:S01]  /*a990*/  MUFU.EX2 R81, R71 ;  /* 0x0000004700517308 */ /* 0x0003220000000800 */
[----:B-----5:R-:W-:Y:S01]  /*a9a0*/  @!P4 FMUL R77, R77, R77 ;  /* 0x0000004d4d4dc220 */ /* 0x020fe20000400000 */
[----:B------:R-:W-:Y:S01]  /*a9b0*/  FSETP.GEU.AND P4, PT, R42, -126, PT ;  /* 0xc2fc00002a00780b */ /* 0x000fe20003f8e000 */
[----:B--2---:R-:W-:Y:S01]  /*a9c0*/  FADD R38, R8, R67 ;  /* 0x0000004308267221 */ /* 0x004fe20000000000 */
[----:B------:R-:W-:Y:S01]  /*a9d0*/  FADD R8, R11, R44 ;  /* 0x0000002c0b087221 */ /* 0x000fe20000000000 */
[----:B------:R-:W-:Y:S02]  /*a9e0*/  FADD R67, R14, R61 ;  /* 0x0000003d0e437221 */ /* 0x000fe40000000000 */
[----:B------:R-:W-:Y:S01]  /*a9f0*/  @!P3 FMUL R46, R46, 0.5 ;  /* 0x3f0000002e2eb820 */ /* 0x000fe20000400000 */
[----:B------:R-:W2:Y:S01]  /*aa00*/  MUFU.EX2 R79, R75 ;  /* 0x0000004b004f7308 */ /* 0x000ea20000000800 */
[----:B---3--:R-:W-:Y:S01]  /*aa10*/  @!P6 FMUL R78, R78, R78 ;  /* 0x0000004e4e4ee220 */ /* 0x008fe20000400000 */
[----:B------:R-:W-:Y:S01]  /*aa20*/  FSETP.GEU.AND P6, PT, R50, -126, PT ;  /* 0xc2fc00003200780b */ /* 0x000fe20003fce000 */
[----:B-1----:R-:W-:Y:S01]  /*aa30*/  FADD R71, R40, R27 ;  /* 0x0000001b28477221 */ /* 0x002fe20000000000 */
[----:B------:R-:W-:-:S03]  /*aa40*/  FADD R38, R38, R73 ;  /* 0x0000004926267221 */ /* 0x000fc60000000000 */
        /* <DEDUP_REMOVED lines=12> */
[----:B---3--:R-:W-:Y:S01]  /*ab10*/  FADD R42, R8, R9 ;  /* 0x00000009082a7221 */ /* 0x008fe20000000000 */
[----:B------:R-:W-:Y:S01]  /*ab20*/  FADD R9, R15, R52 ;  /* 0x000000340f097221 */ /* 0x000fe20000000000 */
[----:B------:R-:W-:Y:S01]  /*ab30*/  FADD R8, R26, R45 ;  /* 0x0000002d1a087221 */ /* 0x000fe20000000000 */
[----:B------:R-:W-:Y:S01]  /*ab40*/  FADD R73, R51, R86 ;  /* 0x0000005633497221 */ /* 0x000fe20000000000 */
[----:B------:R-:W-:Y:S01]  /*ab50*/  @!P5 FMUL R54, R54, 0.5 ;  /* 0x3f0000003636d820 */ /* 0x000fe20000400000 */
[----:B------:R1:W3:Y:S01]  /*ab60*/  MUFU.EX2 R83, R34 ;  /* 0x0000002200537308 */ /* 0x0002e20000000800 */
[----:B----4-:R-:W-:Y:S01]  /*ab70*/  @!P4 FMUL R82, R82, R82 ;  /* 0x000000525252c220 */ /* 0x010fe20000400000 */
[----:B------:R-:W-:Y:S01]  /*ab80*/  FSETP.GEU.AND P4, PT, R10, -126, PT ;  /* 0xc2fc00000a00780b */ /* 0x000fe20003f8e000 */
[----:B------:R-:W-:Y:S01]  /*ab90*/  FADD R75, R9, R30 ;  /* 0x0000001e094b7221 */ /* 0x000fe20000000000 */
[----:B------:R-:W-:Y:S01]  /*aba0*/  FADD R46, R8, R67 ;  /* 0x00000043082e7221 */ /* 0x000fe20000000000 */
[----:B------:R-:W-:Y:S01]  /*abb0*/  FADD R8, R13, R48 ;  /* 0x000000300d087221 */ /* 0x000fe20000000000 */
[----:B------:R-:W-:Y:S01]  /*abc0*/  FADD R67, R29, R64 ;  /* 0x000000401d437221 */ /* 0x000fe20000000000 */
[----:B------:R-:W-:Y:S01]  /*abd0*/  @!P3 FMUL R87, R87, 0.5 ;  /* 0x3f0000005757b820 */ /* 0x000fe20000400000 */
[----:B------:R-:W4:Y:S01]  /*abe0*/  MUFU.EX2 R136, R54 ;  /* 0x0000003600887308 */ /* 0x000f220000000800 */
[----:B--2---:R-:W-:Y:S01]  /*abf0*/  @!P6 FMUL R85, R85, R85 ;  /* 0x000000555555e220 */ /* 0x004fe20000400000 */
[----:B------:R-:W-:Y:S01]  /*ac00*/  FSETP.GEU.AND P6, PT, R129, -126, PT ;  /* 0xc2fc00008100780b */ /* 0x000fe20003fce000 */
[----:B------:R-:W-:Y:S01]  /*ac10*/  FADD R30, R21, R56 ;  /* 0x00000038151e7221 */ /* 0x000fe20000000000 */
[----:B------:R-:W-:Y:S01]  /*ac20*/  FADD R8, R8, R67 ;  /* 0x0000004308087221 */ /* 0x000fe20000000000 */
[----:B------:R-:W-:Y:S01]  /*ac30*/  FADD R9, R12, R53 ;  /* 0x000000350c097221 */ /* 0x000fe20000000000 */
[----:B-1----:R-:W-:Y:S01]  /*ac40*/  FADD R34, R37, R68 ;  /* 0x0000004425227221 */ /* 0x002fe20000000000 */
[----:B------:R-:W-:Y:S01]  /*ac50*/  FADD R71, R30, R71 ;  /* 0x000000471e477221 */ /* 0x000fe20000000000 */
[----:B------:R-:W1:Y:S01]  /*ac60*/  MUFU.EX2 R87, R87 ;  /* 0x0000005700577308 */ /* 0x000e620000000800 */
[----:B------:R-:W-:Y:S01]  /*ac70*/  FADD R30, R69, R62 ;  /* 0x0000003e451e7221 */ /* 0x000fe20000000000 */
[----:B------:R-:W-:Y:S01]  /*ac80*/  FADD R67, R43, R78 ;  /* 0x0000004e2b437221 */ /* 0x000fe20000000000 */
[----:B------:R-:W-:Y:S01]  /*ac90*/  FADD R9, R9, R34 ;  /* 0x0000002209097221 */ /* 0x000fe20000000000 */
[----:B------:R-:W-:Y:S01]  /*aca0*/  FADD R42, R42, R75 ;  /* 0x0000004b2a2a7221 */ /* 0x000fe20000000000 */
[----:B------:R-:W-:Y:S01]  /*acb0*/  @!P4 FMUL R10, R10, 0.5 ;  /* 0x3f0000000a0ac820 */ /* 0x000fe20000400000 */
        /* <DEDUP_REMOVED lines=8> */
[----:B---3--:R-:W-:Y:S01]  /*ad40*/  @!P2 FMUL R83, R83, R83 ;  /* 0x000000535353a220 */ /* 0x008fe20000400000 */
[----:B----4-:R-:W-:Y:S01]  /*ad50*/  @!P5 FMUL R136, R136, R136 ;  /* 0x000000888888d220 */ /* 0x010fe20000400000 */
[----:B------:R-:W-:Y:S01]  /*ad60*/  FADD R9, R46, R9 ;  /* 0x000000092e097221 */ /* 0x000fe20000000000 */
[----:B-1----:R-:W-:Y:S01]  /*ad70*/  @!P3 FMUL R87, R87, R87 ;  /* 0x000000575757b220 */ /* 0x002fe20000400000 */
[----:B------:R-:W-:Y:S01]  /*ad80*/  FADD R133, R30, R73 ;  /* 0x000000491e857221 */ /* 0x000fe20000000000 */
[----:B------:R-:W-:Y:S01]  /*ad90*/  FADD R54, R8, R67 ;  /* 0x0000004308367221 */ /* 0x000fe20000000000 */
[----:B------:R-:W-:Y:S01]  /*ada0*/  FADD R135, R34, R75 ;  /* 0x0000004b22877221 */ /* 0x000fe20000000000 */
        /* <DEDUP_REMOVED lines=23> */
[----:B-1----:R-:W-:Y:S01]  /*af20*/  @!P6 FMUL R129, R129, R129 ;  /* 0x000000818181e220 */ /* 0x002fe20000400000 */
[----:B------:R-:W-:Y:S01]  /*af30*/  FADD R9, R9, R42 ;  /* 0x0000002a09097221 */ /* 0x000fe20000000000 */
        /* <DEDUP_REMOVED lines=39> */
[----:B------:R-:W-:Y:S01]  /*b1b0*/  F2FP.BF16.F32.PACK_AB R30, R21, R12 ;  /* 0x0000000c151e723e */ /* 0x000fe200000010ff */
[----:B------:R-:W-:Y:S01]  /*b1c0*/  FMUL R123, R123, R129 ;  /* 0x000000817b7b7220 */ /* 0x000fe20000400000 */
[----:B------:R-:W-:Y:S01]  /*b1d0*/  F2FP.BF16.F32.PACK_AB R48, R60, R57 ;  /* 0x000000393c30723e */ /* 0x000fe200000010ff */
[----:B------:R-:W-:Y:S01]  /*b1e0*/  FMUL R126, R126, R129 ;  /* 0x000000817e7e7220 */ /* 0x000fe20000400000 */
        /* <DEDUP_REMOVED lines=27> */
[----:B-12---:R-:W-:Y:S06]  /*b3a0*/  @!P0 BRA `(.L_x_41) ;  /* 0x0000000000048947 */ /* 0x006fec0003800000 */
[----:B------:R-:W-:Y:S01]  /*b3b0*/  BPT.TRAP 0x1 ;  /* 0x000000040000795c */ /* 0x000fe20000300000 */
.L_x_41:
[----:B------:R-:W-:Y:S05]  /*b3c0*/  @P2 BRA `(.L_x_42) ;  /* 0x0000000000082947 */ /* 0x000fea0003800000 */
[----:B------:R-:W1:Y:S02]  /*b3d0*/  SYNCS.PHASECHK.TRANS64.TRYWAIT P2, [UR6+0x20200], R8 ;  /* 0x02020008ff0075a7 */ /* 0x000e640008040146 */
[----:B-1----:R-:W-:Y:S05]  /*b3e0*/  @!P2 BRA `(.L_x_43) ;  /* 0x0000004c00c8a947 */ /* 0x002fea0003800000 */
.L_x_42:
        /* <DEDUP_REMOVED lines=236> */
.L_x_44:
[----:B------:R-:W-:-:S04]  /*c2b0*/  ULEA UR6, UR25, UR37, 0x3 ;  /* 0x0000002519067291 */ /* 0x000fc8000f8e183f */
[----:B------:R-:W-:-:S04]  /*c2c0*/  UIADD3 UR6, UR6, 0x20228, URZ ;  /* 0x0002022806067890 */ /* 0x000fc8000fffe03f */
[----:B------:R-:W-:-:S09]  /*c2d0*/  UPRMT UR6, URZ, 0x654, UR6 ;  /* 0x000006543f067896 */ /* 0x000fd20008000006 */
[----:B------:R-:W-:Y:S01]  /*c2e0*/  SYNCS.ARRIVE.TRANS64.RED.A1T0 RZ, [UR6], RZ ;  /* 0x000000ffffff79a7 */ /* 0x000fe20008100406 */
[----:B------:R-:W-:Y:S05]  /*c2f0*/  @P1 BRA `(.L_x_45) ;  /* 0x0000000000041947 */ /* 0x000fea0003800000 */
[----:B------:R-:W-:Y:S01]  /*c300*/  BPT.TRAP 0x1 ;  /* 0x000000040000795c */ /* 0x000fe20000300000 */
.L_x_45:
[----:B------:R-:W-:-:S04]  /*c310*/  UIADD3 UR25, UR25, 0x1, URZ ;  /* 0x0000000119197890 */ /* 0x000fc8000fffe03f */
[----:B------:R-:W-:-:S04]  /*c320*/  UISETP.NE.AND UP0, UPT, UR25, 0x5, UPT ;  /* 0x000000051900788c */ /* 0x000fc8000bf05270 */
[----:B------:R-:W-:Y:S01]  /*c330*/  USEL UR25, UR25, URZ, UP0 ;  /* 0x0000003f19197287 */ /* 0x000fe20008000000 */
[----:B------:R-:W-:Y:S11]  /*c340*/  @!P0 BRA `(.L_x_46) ;  /* 0x0000000000048947 */ /* 0x000ff60003800000 */
[----:B------:R-:W-:Y:S01]  /*c350*/  BPT.TRAP 0x1 ;  /* 0x000000040000795c */ /* 0x000fe20000300000 */
.L_x_46:
[----:B------:R-:W-:-:S04]  /*c360*/  ULEA UR6, UR25, UR37, 0x3 ;  /* 0x0000002519067291 */ /* 0x000fc8000f8e183f */
[----:B------:R-:W-:-:S04]  /*c370*/  UIADD3 UR6, UR6, 0x20228, URZ ;  /* 0x0002022806067890 */ /* 0x000fc8000fffe03f */
[----:B------:R-:W-:-:S09]  /*c380*/  UPRMT UR6, URZ, 0x654, UR6 ;  /* 0x000006543f067896 */ /* 0x000fd20008000006 */
[----:B------:R-:W-:Y:S01]  /*c390*/  SYNCS.ARRIVE.TRANS64.RED.A1T0 RZ, [UR6], RZ ;  /* 0x000000ffffff79a7 */ /* 0x000fe20008100406 */
[----:B------:R-:W-:Y:S05]  /*c3a0*/  @P1 BRA `(.L_x_47) ;  /* 0x0000000000041947 */ /* 0x000fea0003800000 */
[----:B------:R-:W-:Y:S01]  /*c3b0*/  BPT.TRAP 0x1 ;  /* 0x000000040000795c */ /* 0x000fe20000300000 */
.L_x_47:
        /* <DEDUP_REMOVED lines=14> */
.L_x_37:
[----:B------:R-:W-:-:S04]  /*c4a0*/  ULOP3.LUT UR4, UR46, 0x1, URZ, 0xfc, !UPT ;  /* 0x000000012e047892 */ /* 0x000fc8000f8efc3f */
[----:B------:R-:W-:-:S06]  /*c4b0*/  UISETP.NE.AND UP0, UPT, UR4, 0x3, UPT ;  /* 0x000000030400788c */ /* 0x000fcc000bf05270 */
[----:B------:R-:W-:-:S13]  /*c4c0*/  PLOP3.LUT P2, PT, PT, PT, UP0, 0x80, 0x0 ;  /* 0x000000000000781c */ /* 0x000fda0003f4f008 */
[----:B------:R-:W-:Y:S05]  /*c4d0*/  @!P2 BRA `(.L_x_49) ;  /* 0x000000000004a947 */ /* 0x000fea0003800000 */
[----:B------:R-:W-:Y:S01]  /*c4e0*/  BPT.TRAP 0x1 ;  /* 0x000000040000795c */ /* 0x000fe20000300000 */
.L_x_49:
[----:B------:R-:W-:Y:S02]  /*c4f0*/  UISETP.GT.U32.AND UP0, UPT, UR46, 0x1, UPT ;  /* 0x000000012e00788c */ /* 0x000fe4000bf04070 */
[----:B------:R-:W-:-:S04]  /*c500*/  ULEA UR4, UR43, UR37, 0x3 ;  /* 0x000000252b047291 */ /* 0x000fc8000f8e183f */
[----:B------:R-:W-:Y:S01]  /*c510*/  UIADD3 UR4, UR4, 0x20260, URZ ;  /* 0x0002026004047890 */ /* 0x000fe2000fffe03f */
[----:B------:R-:W-:-:S03]  /*c520*/  PLOP3.LUT P2, PT, PT, PT, UP0, 0x80, 0x0 ;  /* 0x000000000000781c */ /* 0x000fc60003f4f008 */
[----:B------:R-:W-:-:S09]  /*c530*/  UPRMT UR4, URZ, 0x654, UR4 ;  /* 0x000006543f047896 */ /* 0x000fd20008000004 */
[----:B------:R-:W-:Y:S01]  /*c540*/  SYNCS.ARRIVE.TRANS64.RED.A1T0 RZ, [UR4], RZ ;  /* 0x000000ffffff79a7 */ /* 0x000fe20008100404 */
[----:B------:R-:W-:Y:S05]  /*c550*/  @P2 BRA `(.L_x_50) ;  /* 0x0000000000042947 */ /* 0x000fea0003800000 */
[----:B------:R-:W-:Y:S01]  /*c560*/  BPT.TRAP 0x1 ;  /* 0x000000040000795c */ /* 0x000fe20000300000 */
.L_x_50:
[----:B------:R-:W-:Y:S05]  /*c570*/  @!P0 BRA `(.L_x_51) ;  /* 0x0000000000048947 */ /* 0x000fea0003800000 */
[----:B------:R-:W-:Y:S01]  /*c580*/  BPT.TRAP 0x1 ;  /* 0x000000040000795c */ /* 0x000fe20000300000 */
.L_x_51:
[----:B------:R-:W-:-:S04]  /*c590*/  ULEA UR25, UR25, UR37, 0x3 ;  /* 0x0000002519197291 */ /* 0x000fc8000f8e183f */
[----:B------:R-:W-:-:S04]  /*c5a0*/  UIADD3 UR25, UR25, 0x20228, URZ ;  /* 0x0002022819197890 */ /* 0x000fc8000fffe03f */
[----:B------:R-:W-:-:S09]  /*c5b0*/  UPRMT UR25, URZ, 0x654, UR25 ;  /* 0x000006543f197896 */ /* 0x000fd20008000019 */
[----:B------:R-:W-:Y:S01]  /*c5c0*/  SYNCS.ARRIVE.TRANS64.RED.A1T0 RZ, [UR25], RZ ;  /* 0x000000ffffff79a7 */ /* 0x000fe20008100419 */
[----:B------:R-:W-:Y:S05]  /*c5d0*/  @P1 BRA `(.L_x_52) ;  /* 0x0000000000041947 */ /* 0x000fea0003800000 */
[----:B------:R-:W-:Y:S01]  /*c5e0*/  BPT.TRAP 0x1 ;  /* 0x000000040000795c */ /* 0x000fe20000300000 */
.L_x_52:
[----:B------:R-:W1:Y:S01]  /*c5f0*/  SHFL.BFLY PT, R8, R3, 0x1, 0x1f ;  /* 0x0c201f0003087f89 */ /* 0x000e6200000e0000 */
[----:B------:R-:W-:Y:S01]  /*c600*/  BSSY B0, `(.L_x_53) ;  /* 0x0000023000007945 */ /* 0x000fe20003800000 */
[----:B------:R-:W-:Y:S01]  /*c610*/  IMAD.MOV.U32 R10, RZ, RZ, 0x3f800000 ;  /* 0x3f800000ff0a7424 */ /* 0x000fe200078e00ff */
[----:B------:R-:W-:Y:S01]  /*c620*/  MOV R9, 0x3f800000 ;  /* 0x3f80000000097802 */ /* 0x000fe20000000f00 */
[----:B------:R-:W2:Y:S01]  /*c630*/  SHFL.BFLY PT, R5, R0, 0x1, 0x1f ;  /* 0x0c201f0000057f89 */ /* 0x000ea200000e0000 */
[----:B------:R-:W-:Y:S02]  /*c640*/  IMAD.MOV.U32 R11, RZ, RZ, 0x7f800000 ;  /* 0x7f800000ff0b7424 */ /* 0x000fe400078e00ff */
[----:B-1----:R-:W-:Y:S01]  /*c650*/  FADD R8, R8, R3 ;  /* 0x0000000308087221 */ /* 0x002fe20000000000 */
[----:B--2---:R-:W-:-:S04]  /*c660*/  FADD R15, R5, R0 ;  /* 0x00000000050f7221 */ /* 0x004fc80000000000 */
[----:B------:R-:W1:Y:S04]  /*c670*/  SHFL.BFLY PT, R7, R8, 0x2, 0x1f ;  /* 0x0c401f0008077f89 */ /* 0x000e6800000e0000 */
[----:B------:R-:W2:Y:S01]  /*c680*/  SHFL.BFLY PT, R20, R15, 0x2, 0x1f ;  /* 0x0c401f000f147f89 */ /* 0x000ea200000e0000 */
[C---:B-1----:R-:W-:Y:S01]  /*c690*/  FSETP.NE.AND P0, PT, R8.reuse, -R7, PT ;  /* 0x800000070800720b */ /* 0x042fe20003f05000 */
[----:B------:R-:W-:Y:S01]  /*c6a0*/  FADD R3, R8, R7 ;  /* 0x0000000708037221 */ /* 0x000fe20000000000 */
[----:B------:R-:W-:Y:S02]  /*c6b0*/  IMAD.MOV.U32 R7, RZ, RZ, 0x7f800000 ;  /* 0x7f800000ff077424 */ /* 0x000fe400078e00ff */
[----:B--2---:R-:W-:-:S09]  /*c6c0*/  FADD R5, R15, R20 ;  /* 0x000000140f057221 */ /* 0x004fd20000000000 */
[----:B------:R-:W-:Y:S05]  /*c6d0*/  @!P0 BRA `(.L_x_54) ;  /* 0x0000000000548947 */ /* 0x000fea0003800000 */
[----:B------:R-:W-:Y:S01]  /*c6e0*/  VIADD R0, R3, 0x1800000 ;  /* 0x0180000003007836 */ /* 0x000fe20000000000 */
[----:B------:R-:W-:Y:S04]  /*c6f0*/  BSSY B1, `(.L_x_55) ;  /* 0x000000c000017945 */ /* 0x000fe80003800000 */
[----:B------:R-:W-:-:S04]  /*c700*/  LOP3.LUT R0, R0, 0x7f800000, RZ, 0xc0, !PT ;  /* 0x7f80000000007812 */ /* 0x000fc800078ec0ff */
[----:B------:R-:W-:-:S13]  /*c710*/  ISETP.GT.U32.AND P0, PT, R0, 0x1ffffff, PT ;  /* 0x01ffffff0000780c */ /* 0x000fda0003f04070 */
[----:B------:R-:W-:Y:S05]  /*c720*/  @P0 BRA `(.L_x_56) ;  /* 0x0000000000100947 */ /* 0x000fea0003800000 */
[----:B------:R-:W-:-:S07]  /*c730*/  MOV R14, 0xc750 ;  /* 0x0000c750000e7802 */ /* 0x000fce0000000f00 */
[----:B------:R-:W-:Y:S05]  /*c740*/  CALL.REL.NOINC `($__internal_0_$__cuda_sm20_rcp_rn_f32_slowpath) ;  /* 0x0000004000007944 */ /* 0x000fea0003c00000 */
[----:B------:R-:W-:Y:S01]  /*c750*/  MOV R9, R0 ;  /* 0x0000000000097202 */ /* 0x000fe20000000f00 */
[----:B------:R-:W-:Y:S06]  /*c760*/  BRA `(.L_x_57) ;  /* 0x0000000000107947 */ /* 0x000fec0003800000 */
.L_x_56:
[----:B------:R-:W1:Y:S02]  /*c770*/  MUFU.RCP R0, R3 ;  /* 0x0000000300007308 */ /* 0x000e640000001000 */
[----:B-1----:R-:W-:-:S04]  /*c780*/  FFMA R8, R3, R0, -1 ;  /* 0xbf80000003087423 */ /* 0x002fc80000000000 */
[----:B------:R-:W-:-:S04]  /*c790*/  FADD.FTZ R9, -R8, -RZ ;  /* 0x800000ff08097221 */ /* 0x000fc80000010100 */
[----:B------:R-:W-:-:S07]  /*c7a0*/  FFMA R9, R0, R9, R0 ;  /* 0x0000000900097223 */ /* 0x000fce0000000000 */
.L_x_57:
[----:B------:R-:W-:Y:S05]  /*c7b0*/  BSYNC B1 ;  /* 0x0000000000017941 */ /* 0x000fea0003800000 */
.L_x_55:
[----:B------:R-:W-:Y:S01]  /*c7c0*/  FSETP.GEU.AND P0, PT, |R3|, 1.175494350822287508e-38, PT ;  /* 0x008000000300780b */ /* 0x000fe20003f0e200 */
[----:B------:R-:W-:-:S12]  /*c7d0*/  ULDC UR4, c[0x0][0x600] ;  /* 0x0001800000047ab9 */ /* 0x000fd80000000800 */
[----:B------:R-:W-:-:S04]  /*c7e0*/  @!P0 FMUL R3, R3, 16777216 ;  /* 0x4b80000003038820 */ /* 0x000fc80000400000 */
[----:B------:R-:W1:Y:S02]  /*c7f0*/  MUFU.LG2 R0, R3 ;  /* 0x0000000300007308 */ /* 0x000e640000000c00 */
[----:B-1----:R-:W-:-:S04]  /*c800*/  @!P0 FADD R0, R0, -24 ;  /* 0xc1c0000000008421 */ /* 0x002fc80000000000 */
[----:B------:R-:W-:-:S04]  /*c810*/  FMUL R11, R0, 0.69314718246459960938 ;  /* 0x3f317218000b7820 */ /* 0x000fc80000400000 */
[----:B------:R-:W-:-:S07]  /*c820*/  FFMA R11, R4, UR4, R11 ;  /* 0x00000004040b7c23 */ /* 0x000fce000800000b */
.L_x_54:
[----:B------:R-:W-:Y:S05]  /*c830*/  BSYNC B0 ;  /* 0x0000000000007941 */ /* 0x000fea0003800000 */
.L_x_53:
[----:B------:R-:W-:Y:S01]  /*c840*/  FSETP.NE.AND P0, PT, R15, -R20, PT ;  /* 0x800000140f00720b */ /* 0x000fe20003f05000 */
[----:B------:R-:W-:Y:S01]  /*c850*/  ULDC UR4, c[0x0][0x608] ;  /* 0x0001820000047ab9 */ /* 0x000fe20000000800 */
[----:B------:R-:W-:Y:S01]  /*c860*/  BSSY B0, `(.L_x_58) ;  /* 0x000002d000007945 */ /* 0x000fe20003800000 */
[----:B------:R-:W-:-:S04]  /*c870*/  FMUL R9, R9, UR4 ;  /* 0x0000000409097c20 */ /* 0x000fc80008400000 */
        /* <DEDUP_REMOVED lines=20> */
[----:B------:R-:W-:Y:S06]  /*c9c0*/  @!P0 BRA `(.L_x_59) ;  /* 0x0000000000588947 */ /* 0x000fec0003800000 */
[----:B------:R-:W-:Y:S01]  /*c9d0*/  VIADD R0, R5, 0x1800000 ;  /* 0x0180000005007836 */ /* 0x000fe20000000000 */
[----:B------:R-:W-:Y:S04]  /*c9e0*/  BSSY B1, `(.L_x_60) ;  /* 0x000000d000017945 */ /* 0x000fe80003800000 */
[----:B------:R-:W-:-:S04]  /*c9f0*/  LOP3.LUT R0, R0, 0x7f800000, RZ, 0xc0, !PT ;  /* 0x7f80000000007812 */ /* 0x000fc800078ec0ff */
[----:B------:R-:W-:-:S13]  /*ca00*/  ISETP.GT.U32.AND P0, PT, R0, 0x1ffffff, PT ;  /* 0x01ffffff0000780c */ /* 0x000fda0003f04070 */
[----:B------:R-:W-:Y:S05]  /*ca10*/  @P0 BRA `(.L_x_61) ;  /* 0x0000000000140947 */ /* 0x000fea0003800000 */
[----:B------:R-:W-:Y:S01]  /*ca20*/  IMAD.MOV.U32 R3, RZ, RZ, R5 ;  /* 0x000000ffff037224 */ /* 0x000fe200078e0005 */
[----:B------:R-:W-:-:S07]  /*ca30*/  MOV R14, 0xca50 ;  /* 0x0000ca50000e7802 */ /* 0x000fce0000000f00 */
[----:B------:R-:W-:Y:S05]  /*ca40*/  CALL.REL.NOINC `($__internal_0_$__cuda_sm20_rcp_rn_f32_slowpath) ;  /* 0x0000003c00407944 */ /* 0x000fea0003c00000 */
[----:B------:R-:W-:Y:S01]  /*ca50*/  MOV R10, R0 ;  /* 0x00000000000a7202 */ /* 0x000fe20000000f00 */
[----:B------:R-:W-:Y:S06]  /*ca60*/  BRA `(.L_x_62) ;  /* 0x0000000000107947 */ /* 0x000fec0003800000 */
.L_x_61:
[----:B------:R-:W1:Y:S02]  /*ca70*/  MUFU.RCP R10, R5 ;  /* 0x00000005000a7308 */ /* 0x000e640000001000 */
[----:B-1----:R-:W-:-:S04]  /*ca80*/  FFMA R0, R5, R10, -1 ;  /* 0xbf80000005007423 */ /* 0x002fc8000000000a */
[----:B------:R-:W-:-:S04]  /*ca90*/  FADD.FTZ R3, -R0, -RZ ;  /* 0x800000ff00037221 */ /* 0x000fc80000010100 */
[----:B------:R-:W-:-:S07]  /*caa0*/  FFMA R10, R10, R3, R10 ;  /* 0x000000030a0a7223 */ /* 0x000fce000000000a */
.L_x_62:
[----:B------:R-:W-:Y:S05]  /*cab0*/  BSYNC B1 ;  /* 0x0000000000017941 */ /* 0x000fea0003800000 */
.L_x_60:
[----:B------:R-:W-:Y:S01]  /*cac0*/  FSETP.GEU.AND P0, PT, |R5|, 1.175494350822287508e-38, PT ;  /* 0x008000000500780b */ /* 0x000fe20003f0e200 */
[----:B------:R-:W-:-:S12]  /*cad0*/  ULDC UR4, c[0x0][0x600] ;  /* 0x0001800000047ab9 */ /* 0x000fd80000000800 */
[----:B------:R-:W-:-:S04]  /*cae0*/  @!P0 FMUL R5, R5, 16777216 ;  /* 0x4b80000005058820 */ /* 0x000fc80000400000 */
[----:B------:R-:W1:Y:S02]  /*caf0*/  MUFU.LG2 R0, R5 ;  /* 0x0000000500007308 */ /* 0x000e640000000c00 */
[----:B-1----:R-:W-:-:S04]  /*cb00*/  @!P0 FADD R0, R0, -24 ;  /* 0xc1c0000000008421 */ /* 0x002fc80000000000 */
[----:B------:R-:W-:-:S04]  /*cb10*/  FMUL R7, R0, 0.69314718246459960938 ;  /* 0x3f31721800077820 */ /* 0x000fc80000400000 */
[----:B------:R-:W-:-:S07]  /*cb20*/  FFMA R7, R6, UR4, R7 ;  /* 0x0000000406077c23 */ /* 0x000fce0008000007 */
.L_x_59:
[----:B------:R-:W-:Y:S05]  /*cb30*/  BSYNC B0 ;  /* 0x0000000000007941 */ /* 0x000fea0003800000 */
.L_x_58:
[----:B------:R-:W-:Y:S01]  /*cb40*/  SHF.L.U32 R0, R22, 0x1f, RZ ;  /* 0x0000001f16007819 */ /* 0x000fe200000006ff */
[----:B------:R-:W-:Y:S01]  /*cb50*/  UISETP.NE.AND UP0, UPT, UR48, 0x1, UPT ;  /* 0x000000013000788c */ /* 0x000fe2000bf05270 */
[----:B------:R-:W-:Y:S01]  /*cb60*/  LOP3.LUT P0, R24, R2, 0x3, RZ, 0xc0, !PT ;  /* 0x0000000302187812 */ /* 0x000fe2000780c0ff */
[----:B------:R-:W-:Y:S01]  /*cb70*/  UISETP.NE.AND UP1, UPT, UR48, 0x2, UPT ;  /* 0x000000023000788c */ /* 0x000fe2000bf25270 */
[----:B------:R-:W1:Y:S01]  /*cb80*/  SYNCS.PHASECHK.TRANS64.TRYWAIT P1, [UR24+0x8], R0 ;  /* 0x00000800ff0075a7 */ /* 0x000e620008020158 */
[----:B------:R-:W-:Y:S02]  /*cb90*/  ULDC UR4, c[0x0][0x608] ;  /* 0x0001820000047ab9 */ /* 0x000fe40000000800 */
[----:B------:R-:W-:-:S04]  /*cba0*/  FMUL R10, R10, UR4 ;  /* 0x000000040a0a7c20 */ /* 0x000fc80008400000 */
[-C--:B------:R-:W-:Y:S01]  /*cbb0*/  FMUL R122, R122, R10.reuse ;  /* 0x0000000a7a7a7220 */ /* 0x080fe20000400000 */
[----:B------:R-:W-:Y:S01]  /*cbc0*/  @!UP0 ULOP3.LUT UP2, URZ, UR43, 0x2, URZ, 0xc0, !UPT ;  /* 0x000000022b3f8892 */ /* 0x000fe2000f84c03f */
[-C--:B------:R-:W-:Y:S01]  /*cbd0*/  FMUL R123, R123, R10.reuse ;  /* 0x0000000a7b7b7220 */ /* 0x080fe20000400000 */
[----:B------:R-:W-:Y:S01]  /*cbe0*/  @!UP0 ULOP3.LUT UR43, UR43, 0x1, URZ, 0xc0, !UPT ;  /* 0x000000012b2b8892 */ /* 0x000fe2000f8ec03f */
[-C--:B------:R-:W-:Y:S01]  /*cbf0*/  FMUL R126, R126, R10.reuse ;  /* 0x0000000a7e7e7220 */ /* 0x080fe20000400000 */
[----:B------:R-:W-:Y:S01]  /*cc00*/  @!UP0 USEL UR4, URZ, 0x1, UP2 ;  /* 0x000000013f048887 */ /* 0x000fe20009000000 */
[-C--:B------:R-:W-:Y:S01]  /*cc10*/  FMUL R127, R127, R10.reuse ;  /* 0x0000000a7f7f7220 */ /* 0x080fe20000400000 */
[----:B------:R-:W-:Y:S01]  /*cc20*/  @!UP1 UIADD3 UR5, UR43, 0x1, URZ ;  /* 0x000000012b059890 */ /* 0x000fe2000fffe03f */
[-C--:B------:R-:W-:Y:S01]  /*cc30*/  FMUL R114, R114, R10.reuse ;  /* 0x0000000a72727220 */ /* 0x080fe20000400000 */
[----:B------:R-:W-:Y:S01]  /*cc40*/  @!UP0 ULOP3.LUT UR42, UR42, UR4, URZ, 0x3c, !UPT ;  /* 0x000000042a2a8292 */ /* 0x000fe2000f8e3c3f */
[-C--:B------:R-:W-:Y:S01]  /*cc50*/  FMUL R115, R115, R10.reuse ;  /* 0x0000000a73737220 */ /* 0x080fe20000400000 */
[----:B------:R-:W-:Y:S01]  /*cc60*/  @!UP1 UISETP.GT.U32.AND UP2, UPT, UR5, 0x1, UPT ;  /* 0x000000010500988c */ /* 0x000fe2000bf44070 */
[-C--:B------:R-:W-:Y:S01]  /*cc70*/  FMUL R118, R118, R10.reuse ;  /* 0x0000000a76767220 */ /* 0x080fe20000400000 */
[----:B------:R-:W-:Y:S01]  /*cc80*/  @!UP1 ULOP3.LUT UR43, UR43, 0x1, URZ, 0xc, !UPT ;  /* 0x000000012b2b9892 */ /* 0x000fe2000f8e0c3f */
[----:B------:R-:W-:Y:S01]  /*cc90*/  FMUL R119, R119, R10 ;  /* 0x0000000a77777220 */ /* 0x000fe20000400000 */
[----:B------:R-:W-:-:S04]  /*cca0*/  @!UP1 USEL UR4, URZ, 0x1, !UP2 ;  /* 0x000000013f049887 */ /* 0x000fc8000d000000 */
[----:B------:R-:W-:Y:S01]  /*ccb0*/  @!UP1 ULOP3.LUT UR42, UR42, UR4, URZ, 0x3c, !UPT ;  /* 0x000000042a2a9292 */ /* 0x000fe2000f8e3c3f */
[----:B-1----:R-:W-:Y:S11]  /*ccc0*/  @!P1 BRA `(.L_x_63) ;  /* 0x0000003400a89947 */ /* 0x002ff60003800000 */
.L_x_134:
[----:B------:R-:W-:Y:S04]  /*ccd0*/  BSSY B0, `(.L_x_64) ;  /* 0x000001b000007945 */ /* 0x000fe80003800000 */
[----:B------:R-:W-:Y:S05]  /*cce0*/  @P0 BRA `(.L_x_65) ;  /* 0x0000000000640947 */ /* 0x000fea0003800000 */
[----:B------:R-:W2:Y:S01]  /*ccf0*/  LDC.64 R8, c[0x0][0x688] ;  /* 0x0001a200ff087b82 */ /* 0x000ea20000000a00 */
[----:B-1----:R-:W-:Y:S01]  /*cd00*/  LOP3.LUT R0, R2, 0x60, RZ, 0xc0, !PT ;  /* 0x0000006002007812 */ /* 0x002fe200078ec0ff */
[----:B------:R-:W-:Y:S01]  /*cd10*/  UIADD3 UR4, -UR40, URZ, URZ ;  /* 0x0000003f28047290 */ /* 0x000fe2000fffe13f */
[----:B------:R-:W-:Y:S01]  /*cd20*/  SHF.R.U32.HI R4, RZ, 0x2, R2 ;  /* 0x00000002ff047819 */ /* 0x000fe20000011602 */
[----:B------:R-:W-:Y:S01]  /*cd30*/  ULDC UR5, c[0x0][0xa10] ;  /* 0x0002840000057ab9 */ /* 0x000fe20000000800 */
[----:B------:R-:W-:Y:S01]  /*cd40*/  SHF.R.U32.HI R0, RZ, 0x5, R0 ;  /* 0x00000005ff007819 */ /* 0x000fe20000011600 */
[----:B------:R-:W-:Y:S01]  /*cd50*/  UIMAD UR4, UR5, UR4, UR41 ;  /* 0x00000004050472a4 */ /* 0x000fe2000f8e0229 */
[----:B------:R-:W-:Y:S01]  /*cd60*/  LOP3.LUT R4, R4, 0x7, RZ, 0xc0, !PT ;  /* 0x0000000704047812 */ /* 0x000fe200078ec0ff */
[----:B------:R-:W-:Y:S02]  /*cd70*/  IMAD.SHL.U32 R3, R18, 0x40, RZ ;  /* 0x0000004012037824 */ /* 0x000fe400078e00ff */
[----:B------:R-:W-:-:S05]  /*cd80*/  IMAD.SHL.U32 R5, R0, 0x10, RZ ;  /* 0x0000001000057824 */ /* 0x000fca00078e00ff */
[----:B------:R-:W-:-:S04]  /*cd90*/  LOP3.LUT R4, R5, 0xfffffff0, R4, 0xe2, !PT ;  /* 0xfffffff005047812 */ /* 0x000fc800078ee204 */
[----:B------:R-:W-:Y:S01]  /*cda0*/  IADD3 R5, R3, R4, RZ ;  /* 0x0000000403057210 */ /* 0x000fe20007ffe0ff */
[----:B--2---:R-:W-:Y:S01]  /*cdb0*/  IMAD R0, R8, UR4, R3 ;  /* 0x0000000408007c24 */ /* 0x004fe2000f8e0203 */
[----:B------:R-:W-:-:S03]  /*cdc0*/  ULDC UR4, c[0x0][0x288] ;  /* 0x0000a20000047ab9 */ /* 0x000fc60000000800 */
[C---:B------:R-:W-:Y:S01]  /*cdd0*/  VIADD R6, R5.reuse, 0x8 ;  /* 0x0000000805067836 */ /* 0x040fe20000000000 */
[----:B------:R-:W-:Y:S01]  /*cde0*/  ISETP.GE.U32.AND P0, PT, R5, UR4, PT ;  /* 0x0000000405007c0c */ /* 0x000fe2000bf06070 */
[----:B------:R-:W-:-:S03]  /*cdf0*/  IMAD R3, R9, UR36, R0 ;  /* 0x0000002409037c24 */ /* 0x000fc6000f8e0200 */
[----:B------:R-:W-:Y:S01]  /*ce00*/  ISETP.GE.U32.AND P1, PT, R6, UR4, PT ;  /* 0x0000000406007c0c */ /* 0x000fe2000bf26070 */
[----:B------:R-:W-:Y:S01]  /*ce10*/  ULDC.64 UR4, c[0x0][0x680] ;  /* 0x0001a00000047ab9 */ /* 0x000fe20000000a00 */
[----:B------:R-:W-:-:S04]  /*ce20*/  IADD3 R0, P2, R4, R3, RZ ;  /* 0x0000000304007210 */ /* 0x000fc80007f5e0ff */
[----:B------:R-:W-:Y:S02]  /*ce30*/  LEA.HI.X.SX32 R3, R3, RZ, 0x1, P2 ;  /* 0x000000ff03037211 */ /* 0x000fe400010f0eff */
[----:B------:R-:W-:-:S04]  /*ce40*/  LEA R4, P2, R0, UR4, 0x2 ;  /* 0x0000000400047c11 */ /* 0x000fc8000f8410ff */
[----:B------:R-:W-:-:S05]  /*ce50*/  LEA.HI.X R5, R0, UR5, R3, 0x2, P2 ;  /* 0x0000000500057c11 */ /* 0x000fca00090f1403 */
[----:B------:R2:W-:Y:S04]  /*ce60*/  @!P0 STG.E desc[UR52][R4.64], R11 ;  /* 0x0000000b04008986 */ /* 0x0005e8000c101934 */
[----:B------:R2:W-:Y:S02]  /*ce70*/  @!P1 STG.E desc[UR52][R4.64+0x20], R7 ;  /* 0x0000200704009986 */ /* 0x0005e4000c101934 */
.L_x_65:
[----:B------:R-:W-:Y:S05]  /*ce80*/  BSYNC B0 ;  /* 0x0000000000007941 */ /* 0x000fea0003800000 */
.L_x_64:
[----:B------:R-:W-:Y:S01]  /*ce90*/  ULDC.64 UR4, c[0x0][0x730] ;  /* 0x0001cc0000047ab9 */ /* 0x000fe20000000a00 */
[-C--:B------:R-:W-:Y:S01]  /*cea0*/  FMUL R30, R106, R10.reuse ;  /* 0x0000000a6a1e7220 */ /* 0x080fe20000400000 */
[----:B------:R-:W-:Y:S01]  /*ceb0*/  ISETP.NE.U32.AND P0, PT, RZ, UR4, PT ;  /* 0x00000004ff007c0c */ /* 0x000fe2000bf05070 */
[-C--:B------:R-:W-:Y:S01]  /*cec0*/  FMUL R29, R107, R10.reuse ;  /* 0x0000000a6b1d7220 */ /* 0x080fe20000400000 */
[-C--:B------:R-:W-:Y:S01]  /*ced0*/  FMUL R34, R110, R10.reuse ;  /* 0x0000000a6e227220 */ /* 0x080fe20000400000 */
[-C--:B------:R-:W-:Y:S01]  /*cee0*/  FMUL R33, R111, R10.reuse ;  /* 0x0000000a6f217220 */ /* 0x080fe20000400000 */
[----:B------:R-:W-:Y:S01]  /*cef0*/  ISETP.NE.AND.EX P0, PT, RZ, UR5, PT, P0 ;  /* 0x00000005ff007c0c */ /* 0x000fe2000bf05300 */
[-C--:B------:R-:W-:Y:S01]  /*cf00*/  FMUL R38, R98, R10.reuse ;  /* 0x0000000a62267220 */ /* 0x080fe20000400000 */
[-C--:B------:R-:W-:Y:S01]  /*cf10*/  FMUL R37, R99, R10.reuse ;  /* 0x0000000a63257220 */ /* 0x080fe20000400000 */
[-C--:B------:R-:W-:Y:S01]  /*cf20*/  FMUL R42, R102, R10.reuse ;  /* 0x0000000a662a7220 */ /* 0x080fe20000400000 */
[-C--:B------:R-:W-:Y:S01]  /*cf30*/  FMUL R41, R103, R10.reuse ;  /* 0x0000000a67297220 */ /* 0x080fe20000400000 */
[-C--:B------:R-:W-:Y:S01]  /*cf40*/  FMUL R46, R90, R10.reuse ;  /* 0x0000000a5a2e7220 */ /* 0x080fe20000400000 */
[-C--:B------:R-:W-:Y:S01]  /*cf50*/  FMUL R45, R91, R10.reuse ;  /* 0x0000000a5b2d7220 */ /* 0x080fe20000400000 */
[-C--:B------:R-:W-:Y:S01]  /*cf60*/  FMUL R50, R94, R10.reuse ;  /* 0x0000000a5e327220 */ /* 0x080fe20000400000 */
[----:B------:R-:W-:-:S05]  /*cf70*/  FMUL R49, R95, R10 ;  /* 0x0000000a5f317220 */ /* 0x000fca0000400000 */
[----:B------:R-:W-:Y:S05]  /*cf80*/  @P0 BRA `(.L_x_66) ;  /* 0x0000000000240947 */ /* 0x000fea0003800000 */
[----:B------:R-:W-:Y:S02]  /*cf90*/  ULDC.64 UR4, c[0x0][0x728] ;  /* 0x0001ca0000047ab9 */ /* 0x000fe40000000a00 */
[----:B------:R-:W-:-:S04]  /*cfa0*/  ISETP.NE.U32.AND P0, PT, RZ, UR4, PT ;  /* 0x00000004ff007c0c */ /* 0x000fc8000bf05070 */
[----:B------:R-:W-:-:S13]  /*cfb0*/  ISETP.NE.AND.EX P0, PT, RZ, UR5, PT, P0 ;  /* 0x00000005ff007c0c */ /* 0x000fda000bf05300 */
[----:B------:R-:W-:Y:S05]  /*cfc0*/  @!P0 BRA `(.L_x_67) ;  /* 0x00000000000c8947 */ /* 0x000fea0003800000 */
[----:B--2---:R-:W2:Y:S02]  /*cfd0*/  LDC.64 R4, c[0x0][0x728] ;  /* 0x0001ca00ff047b82 */ /* 0x004ea40000000a00 */
[----:B--2---:R3:W5:Y:S01]  /*cfe0*/  LDG.E R16, desc[UR52][R4.64] ;  /* 0x0000003404107981 */ /* 0x004762000c1e1900 */
[----:B------:R-:W-:Y:S05]  /*cff0*/  BRA `(.L_x_66) ;  /* 0x0000000000087947 */ /* 0x000fea0003800000 */
.L_x_67:
[----:B------:R-:W-:Y:S02]  /*d000*/  ULDC UR4, c[0x0][0x720] ;  /* 0x0001c80000047ab9 */ /* 0x000fe40000000800 */
[----:B------:R-:W-:-:S07]  /*d010*/  IMAD.U32 R16, RZ, RZ, UR4 ;  /* 0x00000004ff107e24 */ /* 0x000fce000f8e00ff */
.L_x_66:
[----:B-1----:R-:W-:-:S04]  /*d020*/  MOV R0, RZ ;  /* 0x000000ff00007202 */ /* 0x002fc80000000f00 */
[----:B------:R-:W-:-:S13]  /*d030*/  LOP3.LUT P0, RZ, R0, 0x9f, RZ, 0xc0, !PT ;  /* 0x0000009f00ff7812 */ /* 0x000fda000780c0ff */
[----:B------:R-:W-:Y:S05]  /*d040*/  @!P0 BRA `(.L_x_68) ;  /* 0x0000000000408947 */ /* 0x000fea0003800000 */
[----:B------:R-:W-:Y:S01]  /*d050*/  MOV R0, 0x0 ;  /* 0x0000000000007802 */ /* 0x000fe20000000f00 */
[----:B------:R-:W-:Y:S01]  /*d060*/  ULDC.64 UR4, c[0x4][0x70] ;  /* 0x01001c0000047ab9 */ /* 0x000fe20000000a00 */
[----:B------:R-:W-:Y:S01]  /*d070*/  ULDC.64 UR6, c[0x4][0x8] ;  /* 0x0100020000067ab9 */ /* 0x000fe20000000a00 */
[----:B--23--:R-:W-:Y:S01]  /*d080*/  MOV R4, UR4 ;  /* 0x0000000400047c02 */ /* 0x00cfe20008000f00 */
[----:B------:R1:W2:Y:S01]  /*d090*/  LDC.64 R14, c[0x4][R0] ;  /* 0x01000000000e7b82 */ /* 0x0002a20000000a00 */
[----:B------:R-:W-:Y:S01]  /*d0a0*/  IMAD.U32 R5, RZ, RZ, UR5 ;  /* 0x00000005ff057e24 */ /* 0x000fe2000f8e00ff */
[----:B------:R-:W-:Y:S01]  /*d0b0*/  ULDC.64 UR4, c[0x4][0x78] ;  /* 0x01001e0000047ab9 */ /* 0x000fe20000000a00 */
[----:B------:R-:W-:Y:S01]  /*d0c0*/  IMAD.U32 R10, RZ, RZ, UR6 ;  /* 0x00000006ff0a7e24 */ /* 0x000fe2000f8e00ff */
[----:B------:R-:W-:Y:S01]  /*d0d0*/  MOV R7, UR5 ;  /* 0x0000000500077c02 */ /* 0x000fe20008000f00 */
[----:B------:R-:W-:Y:S01]  /*d0e0*/  IMAD.U32 R6, RZ, RZ, UR4 ;  /* 0x00000004ff067e24 */ /* 0x000fe2000f8e00ff */
[----:B------:R-:W-:Y:S01]  /*d0f0*/  MOV R8, 0x70 ;  /* 0x0000007000087802 */ /* 0x000fe20000000f00 */
[----:B------:R-:W-:Y:S01]  /*d100*/  IMAD.U32 R11, RZ, RZ, UR7 ;  /* 0x00000007ff0b7e24 */ /* 0x000fe2000f8e00ff */
[----:B------:R-:W-:Y:S01]  /*d110*/  MOV R13, RZ ;  /* 0x000000ff000d7202 */ /* 0x000fe20000000f00 */
[----:B-1----:R-:W-:-:S07]  /*d120*/  IMAD.MOV.U32 R12, RZ, RZ, 0x1 ;  /* 0x00000001ff0c7424 */ /* 0x002fce00078e00ff */
[----:B------:R-:W-:-:S07]  /*d130*/  LEPC R20, `(.L_x_68) ;  /* 0x000000001014794e */ /* 0x000fce0000000000 */
[----:B--2--5:R-:W-:Y:S05]  /*d140*/  CALL.ABS.NOINC R14 ;  /* 0x000000000e007343 */ /* 0x024fea0003c00000 */
.L_x_68:
[----:B------:R-:W-:Y:S01]  /*d150*/  MOV R0, UR48 ;  /* 0x0000003000007c02 */ /* 0x000fe20008000f00 */
[----:B------:R-:W-:-:S04]  /*d160*/  IMAD.U32 R25, RZ, RZ, UR37 ;  /* 0x00000025ff197e24 */ /* 0x000fc8000f8e00ff */
[----:B------:R-:W-:-:S04]  /*d170*/  IMAD R25, R0, 0x1100, R25 ;  /* 0x0000110000197824 */ /* 0x000fc800078e0219 */
[----:B------:R-:W-:-:S05]  /*d180*/  VIADD R26, R25, 0x1cf00 ;  /* 0x0001cf00191a7836 */ /* 0x000fca0000000000 */
        /* <DEDUP_REMOVED lines=9> */
[----:B------:R-:W-:Y:S01]  /*d220*/  MOV R6, UR6 ;  /* 0x0000000600067c02 */ /* 0x000fe20008000f00 */
[----:B------:R-:W-:Y:S01]  /*d230*/  IMAD.U32 R7, RZ, RZ, UR7 ;  /* 0x00000007ff077e24 */ /* 0x000fe2000f8e00ff */
[----:B------:R-:W-:Y:S01]  /*d240*/  MOV R10, UR4 ;  /* 0x00000004000a7c02 */ /* 0x000fe20008000f00 */
[----:B------:R-:W-:Y:S01]  /*d250*/  IMAD.U32 R11, RZ, RZ, UR5 ;  /* 0x00000005ff0b7e24 */ /* 0x000fe2000f8e00ff */
[----:B------:R-:W-:Y:S01]  /*d260*/  MOV R8, 0x70 ;  /* 0x0000007000087802 */ /* 0x000fe20000000f00 */
[----:B------:R-:W-:Y:S01]  /*d270*/  IMAD.MOV.U32 R12, RZ, RZ, 0x1 ;  /* 0x00000001ff0c7424 */ /* 0x000fe200078e00ff */
[----:B-1----:R-:W-:-:S07]  /*d280*/  MOV R13, RZ ;  /* 0x000000ff000d7202 */ /* 0x002fce0000000f00 */
[----:B------:R-:W-:-:S07]  /*d290*/  LEPC R20, `(.L_x_69) ;  /* 0x000000001014794e */ /* 0x000fce0000000000 */
[----:B--2--5:R-:W-:Y:S05]  /*d2a0*/  CALL.ABS.NOINC R14 ;  /* 0x000000000e007343 */ /* 0x024fea0003c00000 */
.L_x_69:
[C---:B------:R-:W-:Y:S01]  /*d2b0*/  SHF.L.U32 R0, R2.reuse, 0x3, RZ ;  /* 0x0000000302007819 */ /* 0x040fe200000006ff */
[----:B------:R-:W-:Y:S01]  /*d2c0*/  ULDC.64 UR4, c[0x0][0x730] ;  /* 0x0001cc0000047ab9 */ /* 0x000fe20000000a00 */
[----:B--23--:R-:W-:Y:S01]  /*d2d0*/  IMAD.SHL.U32 R4, R2, 0x10, RZ ;  /* 0x0000001002047824 */ /* 0x00cfe200078e00ff */
[----:B------:R-:W-:Y:S01]  /*d2e0*/  ISETP.NE.U32.AND P0, PT, RZ, UR4, PT ;  /* 0x00000004ff007c0c */ /* 0x000fe2000bf05070 */
[----:B------:R-:W-:Y:S01]  /*d2f0*/  ULDC UR4, c[0x0][0x720] ;  /* 0x0001c80000047ab9 */ /* 0x000fe20000000800 */
[----:B------:R-:W-:Y:S02]  /*d300*/  LOP3.LUT R3, R0, 0x300, RZ, 0xc0, !PT ;  /* 0x0000030000037812 */ /* 0x000fe400078ec0ff */
[----:B------:R-:W-:Y:S02]  /*d310*/  LOP3.LUT R0, R2, 0x7f, RZ, 0xc0, !PT ;  /* 0x0000007f02007812 */ /* 0x000fe400078ec0ff */
[----:B------:R-:W-:Y:S02]  /*d320*/  SHF.R.U32.HI R6, RZ, 0x1, R2 ;  /* 0x00000001ff067819 */ /* 0x000fe40000011602 */
[----:B------:R-:W-:Y:S01]  /*d330*/  LOP3.LUT R5, R4, 0x40, RZ, 0xc0, !PT ;  /* 0x0000004004057812 */ /* 0x000fe200078ec0ff */
[----:B------:R-:W-:Y:S01]  /*d340*/  VIADD R0, R0, 0x1f ;  /* 0x0000001f00007836 */ /* 0x000fe20000000000 */
[----:B------:R-:W-:-:S02]  /*d350*/  ISETP.NE.AND.EX P0, PT, RZ, UR5, PT, P0 ;  /* 0x00000005ff007c0c */ /* 0x000fc4000bf05300 */
[----:B------:R-:W-:Y:S01]  /*d360*/  LOP3.LUT R5, R5, 0x8, R6, 0xf8, !PT ;  /* 0x0000000805057812 */ /* 0x000fe200078ef806 */
[----:B------:R-:W-:Y:S01]  /*d370*/  IMAD.SHL.U32 R6, R2, 0x2, RZ ;  /* 0x0000000202067824 */ /* 0x000fe200078e00ff */
[----:B-----5:R-:W-:Y:S02]  /*d380*/  FSEL R51, R16, UR4, !P0 ;  /* 0x0000000410337c08 */ /* 0x020fe4000c000000 */
[----:B------:R-:W-:Y:S02]  /*d390*/  ISETP.GT.U32.AND P0, PT, R0, 0x3e, PT ;  /* 0x0000003e0000780c */ /* 0x000fe40003f04070 */
[----:B------:R-:W-:Y:S01]  /*d3a0*/  LEA R3, R24, R3, 0x4 ;  /* 0x0000000318037211 */ /* 0x000fe200078e20ff */
[-C--:B------:R-:W-:Y:S01]  /*d3b0*/  FMUL R0, R120, R51.reuse ;  /* 0x0000003378007220 */ /* 0x080fe20000400000 */
[----:B------:R-:W-:Y:S01]  /*d3c0*/  LOP3.LUT R5, R5, 0x8, R6, 0x78, !PT ;  /* 0x0000000805057812 */ /* 0x000fe200078e7806 */
[-C--:B------:R-:W-:Y:S01]  /*d3d0*/  FMUL R6, R124, R51.reuse ;  /* 0x000000337c067220 */ /* 0x080fe20000400000 */
[----:B------:R-:W-:Y:S01]  /*d3e0*/  LOP3.LUT R4, R4, 0x80, RZ, 0xc0, !PT ;  /* 0x0000008004047812 */ /* 0x000fe200078ec0ff */
[-C--:B------:R-:W-:Y:S01]  /*d3f0*/  FMUL R7, R125, R51.reuse ;  /* 0x000000337d077220 */ /* 0x080fe20000400000 */
[-C--:B------:R-:W-:Y:S01]  /*d400*/  FMUL R8, R126, R51.reuse ;  /* 0x000000337e087220 */ /* 0x080fe20000400000 */
[----:B------:R-:W-:Y:S01]  /*d410*/  FMUL R9, R127, R51 ;  /* 0x000000337f097220 */ /* 0x000fe20000400000 */
[----:B------:R-:W-:Y:S01]  /*d420*/  IADD3 R10, R5, R3, R4 ;  /* 0x00000003050a7210 */ /* 0x000fe20007ffe004 */
[-C--:B------:R-:W-:Y:S01]  /*d430*/  FMUL R3, R121, R51.reuse ;  /* 0x0000003379037220 */ /* 0x080fe20000400000 */
[-C--:B------:R-:W-:Y:S01]  /*d440*/  FMUL R4, R122, R51.reuse ;  /* 0x000000337a047220 */ /* 0x080fe20000400000 */
[-C--:B------:R-:W-:Y:S01]  /*d450*/  FMUL R5, R123, R51.reuse ;  /* 0x000000337b057220 */ /* 0x080fe20000400000 */
[----:B------:R-:W-:Y:S01]  /*d460*/  LEA R26, R10, R26, 0x1 ;  /* 0x0000001a0a1a7211 */ /* 0x000fe200078e08ff */
        /* <DEDUP_REMOVED lines=33> */
[----:B------:R-:W-:Y:S01]  /*d680*/  IMAD R10, R10, 0x2, R25 ;  /* 0x000000020a0a7824 */ /* 0x000fe200078e0219 */
[----:B------:R-:W-:-:S02]  /*d690*/  F2FP.BF16.F32.PACK_AB R53, R5, R4 ;  /* 0x000000040535723e */ /* 0x000fc400000010ff */
[----:B------:R-:W-:Y:S02]  /*d6a0*/  F2FP.BF16.F32.PACK_AB R54, R7, R6 ;  /* 0x000000060736723e */ /* 0x000fe400000010ff */
[----:B------:R-:W-:Y:S01]  /*d6b0*/  F2FP.BF16.F32.PACK_AB R55, R9, R8 ;  /* 0x000000080937723e */ /* 0x000fe200000010ff */
[----:B------:R-:W-:Y:S06]  /*d6c0*/  @P0 BRA `(.L_x_70) ;  /* 0x0000000000040947 */ /* 0x000fec0003800000 */
[----:B------:R-:W-:-:S04]  /*d6d0*/  DEPBAR.LE SB0, 0x1 ;  /* 0x000080400000791a */ /* 0x000fc80000000000 */
.L_x_70:
[----:B------:R-:W-:Y:S05]  /*d6e0*/  WARPSYNC.ALL ;  /* 0x0000000000007948 */ /* 0x000fea0003800000 */
[----:B------:R-:W-:Y:S01]  /*d6f0*/  BAR.SYNC.DEFER_BLOCKING 0x1, 0x80 ;  /* 0x0042000000007b1d */ /* 0x000fe20000010000 */
[----:B------:R-:W-:Y:S02]  /*d700*/  F2FP.BF16.F32.PACK_AB R13, R13, R14 ;  /* 0x0000000e0d0d723e */ /* 0x000fe400000010ff */
[----:B------:R-:W-:Y:S02]  /*d710*/  F2FP.BF16.F32.PACK_AB R14, R15, R20 ;  /* 0x000000140f0e723e */ /* 0x000fe400000010ff */
[----:B------:R-:W-:Y:S01]  /*d720*/  F2FP.BF16.F32.PACK_AB R12, R11, R12 ;  /* 0x0000000c0b0c723e */ /* 0x000fe200000010ff */
[----:B------:R-:W-:Y:S01]  /*d730*/  BSSY B0, `(.L_x_71) ;  /* 0x0000018000007945 */ /* 0x000fe20003800000 */
[----:B------:R-:W-:Y:S01]  /*d740*/  F2FP.BF16.F32.PACK_AB R15, R21, R24 ;  /* 0x00000018150f723e */ /* 0x000fe200000010ff */
[----:B------:R1:W-:Y:S01]  /*d750*/  STSM.16.M88.4 [R10+0x1cf00], R52 ;  /* 0x01cf00340a007844 */ /* 0x0003e20000000200 */
[----:B------:R-:W-:Y:S01]  /*d760*/  @!PT LDS RZ, [RZ] ;  /* 0x00000000fffff984 */ /* 0x000fe20000000800 */
[----:B------:R-:W-:Y:S01]  /*d770*/  @!PT LDS RZ, [RZ] ;  /* 0x00000000fffff984 */ /* 0x000fe20000000800 */
[----:B------:R-:W-:Y:S01]  /*d780*/  @!PT LDS RZ, [RZ] ;  /* 0x00000000fffff984 */ /* 0x000fe20000000800 */
[----:B------:R-:W-:Y:S01]  /*d790*/  @!PT LDS RZ, [RZ] ;  /* 0x00000000fffff984 */ /* 0x000fe20000000800 */
[----:B------:R2:W-:Y:S06]  /*d7a0*/  MEMBAR.ALL.CTA ;  /* 0x0000000000007992 */ /* 0x0005ec0000008000 */
[----:B--2---:R-:W2:Y:S02]  /*d7b0*/  FENCE.VIEW.ASYNC.S ;  /* 0x00000000000073c6 */ /* 0x004ea40000000000 */
[----:B--2---:R-:W-:Y:S06]  /*d7c0*/  BAR.SYNC.DEFER_BLOCKING 0x1, 0x80 ;  /* 0x0042000000007b1d */ /* 0x004fec0000010000 */
[----:B------:R-:W-:Y:S05]  /*d7d0*/  @P0 BRA `(.L_x_72) ;  /* 0x0000000000340947 */ /* 0x000fea0003800000 */
[----:B------:R-:W-:Y:S01]  /*d7e0*/  R2UR UR34, R18 ;  /* 0x00000000122272ca */ /* 0x000fe200000e0000 */
[----:B------:R-:W-:Y:S01]  /*d7f0*/  UIADD3 UR35, -UR40, URZ, URZ ;  /* 0x0000003f28237290 */ /* 0x000fe2000fffe13f */
[----:B------:R-:W-:Y:S01]  /*d800*/  R2UR UR32, R25 ;  /* 0x00000000192072ca */ /* 0x000fe200000e0000 */
[----:B------:R-:W-:Y:S01]  /*d810*/  UIADD3 UR6, UP0, UR50, 0x670, URZ ;  /* 0x0000067032067890 */ /* 0x000fe2000ff1e03f */
[----:B------:R-:W-:Y:S01]  /*d820*/  ULDC UR4, c[0x0][0xa10] ;  /* 0x0002840000047ab9 */ /* 0x000fe20000000800 */
[----:B------:R-:W-:Y:S01]  /*d830*/  UMOV UR33, URZ ;  /* 0x0000003f00217c82 */ /* 0x000fe20008000000 */
[----:B------:R-:W-:Y:S02]  /*d840*/  UIMAD UR35, UR4, UR35, UR41 ;  /* 0x00000023042372a4 */ /* 0x000fe4000f8e0229 */
[----:B------:R-:W-:-:S05]  /*d850*/  UIADD3.X UR7, URZ, UR51, URZ, UP0, !UPT ;  /* 0x000000333f077290 */ /* 0x000fca00087fe43f */
[----:B------:R-:W-:Y:S02]  /*d860*/  USHF.L.U32 UR34, UR34, 0x6, URZ ;  /* 0x0000000622227899 */ /* 0x000fe4000800063f */
[----:B------:R-:W-:-:S09]  /*d870*/  UIADD3 UR32, UR32, 0x1cf00, URZ ;  /* 0x0001cf0020207890 */ /* 0x000fd2000fffe03f */
[----:B------:R2:W-:Y:S01]  /*d880*/  UTMASTG.4D [UR32], [UR6] ;  /* 0x00000020060073b5 */ /* 0x0005e20008018000 */
[----:B------:R0:W-:Y:S01]  /*d890*/  UTMACMDFLUSH ;  /* 0x00000000000079b7 */ /* 0x0001e20000000000 */
[----:B--2---:R-:W-:-:S04]  /*d8a0*/  DEPBAR.LE SB0, 0x1 ;  /* 0x000080400000791a */ /* 0x004fc80000000000 */
.L_x_72:
[----:B------:R-:W-:Y:S05]  /*d8b0*/  BSYNC B0 ;  /* 0x0000000000007941 */ /* 0x000fea0003800000 */
.L_x_71:
        /* <DEDUP_REMOVED lines=12> */
[----:B---3--:R-:W3:Y:S02]  /*d980*/  FENCE.VIEW.ASYNC.S ;  /* 0x00000000000073c6 */ /* 0x008ee40000000000 */
[----:B---3--:R-:W-:Y:S06]  /*d990*/  BAR.SYNC.DEFER_BLOCKING 0x1, 0x80 ;  /* 0x0042000000007b1d */ /* 0x008fec0000010000 */
[----:B------:R-:W-:Y:S05]  /*d9a0*/  @P0 BRA `(.L_x_74) ;  /* 0x0000000000340947 */ /* 0x000fea0003800000 */
[----:B------:R-:W-:Y:S01]  /*d9b0*/  R2UR UR34, R18 ;  /* 0x00000000122272ca */ /* 0x000fe200000e0000 */
[----:B------:R-:W-:Y:S01]  /*d9c0*/  UIADD3 UR35, -UR40, URZ, URZ ;  /* 0x0000003f28237290 */ /* 0x000fe2000fffe13f */
[----:B------:R-:W-:Y:S01]  /*d9d0*/  R2UR UR32, R25 ;  /* 0x00000000192072ca */ /* 0x000fe200000e0000 */
[----:B------:R-:W-:Y:S01]  /*d9e0*/  UIADD3 UR6, UP0, UR50, 0x670, URZ ;  /* 0x0000067032067890 */ /* 0x000fe2000ff1e03f */
[----:B------:R-:W-:Y:S01]  /*d9f0*/  ULDC UR4, c[0x0][0xa10] ;  /* 0x0002840000047ab9 */ /* 0x000fe20000000800 */
[----:B------:R-:W-:Y:S01]  /*da00*/  UMOV UR33, 0x10 ;  /* 0x0000001000217882 */ /* 0x000fe20000000000 */
[----:B------:R-:W-:Y:S02]  /*da10*/  UIMAD UR35, UR4, UR35, UR41 ;  /* 0x00000023042372a4 */ /* 0x000fe4000f8e0229 */
[----:B------:R-:W-:-:S05]  /*da20*/  UIADD3.X UR7, URZ, UR51, URZ, UP0, !UPT ;  /* 0x000000333f077290 */ /* 0x000fca00087fe43f */
[----:B------:R-:W-:Y:S02]  /*da30*/  USHF.L.U32 UR34, UR34, 0x6, URZ ;  /* 0x0000000622227899 */ /* 0x000fe4000800063f */
[----:B------:R-:W-:-:S09]  /*da40*/  UIADD3 UR32, UR32, 0x1d700, URZ ;  /* 0x0001d70020207890 */ /* 0x000fd2000fffe03f */
[----:B------:R3:W-:Y:S01]  /*da50*/  UTMASTG.4D [UR32], [UR6] ;  /* 0x00000020060073b5 */ /* 0x0007e20008018000 */
[----:B------:R0:W-:Y:S01]  /*da60*/  UTMACMDFLUSH ;  /* 0x00000000000079b7 */ /* 0x0001e20000000000 */
[----:B---3--:R-:W-:-:S04]  /*da70*/  DEPBAR.LE SB0, 0x1 ;  /* 0x000080400000791a */ /* 0x008fc80000000000 */
.L_x_74:
[----:B------:R-:W-:Y:S05]  /*da80*/  BSYNC B0 ;  /* 0x0000000000007941 */ /* 0x000fea0003800000 */
.L_x_73:
[----:B------:R-:W-:Y:S01]  /*da90*/  BAR.SYNC.DEFER_BLOCKING 0x1, 0x80 ;  /* 0x0042000000007b1d */ /* 0x000fe20000010000 */
[----:B------:R-:W-:Y:S02]  /*daa0*/  F2FP.BF16.F32.PACK_AB R37, R37, R38 ;  /* 0x000000262525723e */ /* 0x000fe400000010ff */
[----:B------:R-:W-:Y:S02]  /*dab0*/  F2FP.BF16.F32.PACK_AB R38, R39, R40 ;  /* 0x000000282726723e */ /* 0x000fe400000010ff */
[----:B------:R-:W-:Y:S01]  /*dac0*/  F2FP.BF16.F32.PACK_AB R36, R35, R36 ;  /* 0x000000242324723e */ /* 0x000fe200000010ff */
[----:B------:R-:W-:Y:S01]  /*dad0*/  BSSY B0, `(.L_x_75) ;  /* 0x0000019000007945 */ /* 0x000fe20003800000 */
[----:B------:R-:W-:Y:S01]  /*dae0*/  F2FP.BF16.F32.PACK_AB R39, R41, R42 ;  /* 0x0000002a2927723e */ /* 0x000fe200000010ff */
[----:B------:R3:W-:Y:S01]  /*daf0*/  STSM.16.M88.4 [R26], R28 ;  /* 0x0000001c1a007844 */ /* 0x0007e20000000200 */
[----:B------:R-:W-:Y:S01]  /*db00*/  @!PT LDS RZ, [RZ] ;  /* 0x00000000fffff984 */ /* 0x000fe20000000800 */
[----:B------:R-:W-:Y:S01]  /*db10*/  @!PT LDS RZ, [RZ] ;  /* 0x00000000fffff984 */ /* 0x000fe20000000800 */
[----:B------:R-:W-:Y:S01]  /*db20*/  @!PT LDS RZ, [RZ] ;  /* 0x00000000fffff984 */ /* 0x000fe20000000800 */
[----:B------:R-:W-:Y:S01]  /*db30*/  @!PT LDS RZ, [RZ] ;  /* 0x00000000fffff984 */ /* 0x000fe20000000800 */
[----:B------:R4:W-:Y:S06]  /*db40*/  MEMBAR.ALL.CTA ;  /* 0x0000000000007992 */ /* 0x0009ec0000008000 */
[----:B----4-:R-:W4:Y:S02]  /*db50*/  FENCE.VIEW.ASYNC.S ;  /* 0x00000000000073c6 */ /* 0x010f240000000000 */
[----:B----4-:R-:W-:Y:S06]  /*db60*/  BAR.SYNC.DEFER_BLOCKING 0x1, 0x80 ;  /* 0x0042000000007b1d */ /* 0x010fec0000010000 */
        /* <DEDUP_REMOVED lines=8> */
[----:B------:R-:W-:Y:S01]  /*dbf0*/  UIADD3.X UR7, URZ, UR51, URZ, UP0, !UPT ;  /* 0x000000333f077290 */ /* 0x000fe200087fe43f */
[----:B------:R-:W-:-:S04]  /*dc00*/  UMOV UR12, UR36 ;  /* 0x00000024000c7c82 */ /* 0x000fc80008000000 */
[----:B------:R-:W-:Y:S02]  /*dc10*/  USHF.L.U32 UR10, UR10, 0x6, URZ ;  /* 0x000000060a0a7899 */ /* 0x000fe4000800063f */
[----:B------:R-:W-:-:S09]  /*dc20*/  UIADD3 UR8, UR8, 0x1cf00, URZ ;  /* 0x0001cf0008087890 */ /* 0x000fd2000fffe03f */
[----:B------:R4:W-:Y:S01]  /*dc30*/  UTMASTG.4D [UR8], [UR6] ;  /* 0x00000008060073b5 */ /* 0x0009e20008018000 */
[----:B------:R0:W-:Y:S01]  /*dc40*/  UTMACMDFLUSH ;  /* 0x00000000000079b7 */ /* 0x0001e20000000000 */
[----:B----4-:R-:W-:-:S04]  /*dc50*/  DEPBAR.LE SB0, 0x1 ;  /* 0x000080400000791a */ /* 0x010fc80000000000 */
.L_x_76:
[----:B------:R-:W-:Y:S05]  /*dc60*/  BSYNC B0 ;  /* 0x0000000000007941 */ /* 0x000fea0003800000 */
.L_x_75:
        /* <DEDUP_REMOVED lines=12> */
[----:B-----5:R-:W5:Y:S02]  /*dd30*/  FENCE.VIEW.ASYNC.S ;  /* 0x00000000000073c6 */ /* 0x020f640000000000 */
[----:B-----5:R-:W-:Y:S06]  /*dd40*/  BAR.SYNC.DEFER_BLOCKING 0x1, 0x80 ;  /* 0x0042000000007b1d */ /* 0x020fec0000010000 */
        /* <DEDUP_REMOVED lines=14> */
[----:B-1----:R-:W-:-:S04]  /*de30*/  DEPBAR.LE SB0, 0x1 ;  /* 0x000080400000791a */ /* 0x002fc80000000000 */
.L_x_78:
[----:B------:R-:W-:Y:S05]  /*de40*/  BSYNC B0 ;  /* 0x0000000000007941 */ /* 0x000fea0003800000 */
.L_x_77:
[----:B------:R-:W-:Y:S06]  /*de50*/  BAR.SYNC.DEFER_BLOCKING 0x1, 0x80 ;  /* 0x0042000000007b1d */ /* 0x000fec0000010000 */
[----:B------:R-:W-:Y:S01]  /*de60*/  BSSY B0, `(.L_x_79) ;  /* 0x0000017000007945 */ /* 0x000fe20003800000 */
[----:B------:R1:W-:Y:S01]  /*de70*/  STSM.16.M88.4 [R26], R44 ;  /* 0x0000002c1a007844 */ /* 0x0003e20000000200 */
        /* <DEDUP_REMOVED lines=19> */
[----:B------:R1:W-:Y:S02]  /*dfb0*/  UTMASTG.4D [UR8], [UR6] ;  /* 0x00000008060073b5 */ /* 0x0003e40008018000 */
[----:B-1----:R0:W-:Y:S02]  /*dfc0*/  UTMACMDFLUSH ;  /* 0x00000000000079b7 */ /* 0x0021e40000000000 */
.L_x_80:
[----:B------:R-:W-:Y:S05]  /*dfd0*/  BSYNC B0 ;  /* 0x0000000000007941 */ /* 0x000fea0003800000 */
.L_x_79:
[----:B------:R-:W-:Y:S01]  /*dfe0*/  ULEA UR4, UR48, 0xfffffff8, 0x3 ;  /* 0xfffffff830047891 */ /* 0x000fe2000f8e183f */
[----:B------:R-:W-:-:S04]  /*dff0*/  DEPBAR.LE SB0, 0x0 ;  /* 0x000080000000791a */ /* 0x000fc80000000000 */
[----:B------:R-:W-:Y:S01]  /*e000*/  ULOP3.LUT UR4, UR4, 0x8, URZ, 0xc0, !UPT ;  /* 0x0000000804047892 */ /* 0x000fe2000f8ec03f */
[----:B------:R-:W-:-:S03]  /*e010*/  LOP3.LUT R22, R22, 0x1, RZ, 0x3c, !PT ;  /* 0x0000000116167812 */ /* 0x000fc600078e3cff */
[----:B------:R-:W-:-:S06]  /*e020*/  ULOP3.LUT UR4, UR4, 0x18, URZ, 0x3c, !UPT ;  /* 0x0000001804047892 */ /* 0x000fcc000f8e3c3f */
[----:B------:R-:W-:Y:S01]  /*e030*/  MOV R0, UR4 ;  /* 0x0000000400007c02 */ /* 0x000fe20008000f00 */
[----:B------:R-:W-:Y:S02]  /*e040*/  ULDC UR4, c[0x0][0xc] ;  /* 0x0000030000047ab9 */ /* 0x000fe40000000800 */
[----:B------:R-:W-:Y:S01]  /*e050*/  VIADD R17, R17, UR4 ;  /* 0x0000000411117c36 */ /* 0x000fe20008000000 */
[----:B------:R-:W-:Y:S01]  /*e060*/  ULDC UR4, c[0x0][0xa00] ;  /* 0x0002800000047ab9 */ /* 0x000fe20000000800 */
[----:B------:R1:W-:Y:S03]  /*e070*/  SYNCS.ARRIVE.TRANS64.A1T0 RZ, [R0+UR37+0x20290], RZ ;  /* 0x020290ff00ff79a7 */ /* 0x0003e60008100025 */
[----:B------:R-:W-:-:S13]  /*e080*/  ISETP.GE.AND P0, PT, R17, UR4, PT ;  /* 0x0000000411007c0c */ /* 0x000fda000bf06270 */
[----:B-1----:R-:W-:Y:S05]  /*e090*/  @!P0 BRA `(.L_x_81) ;  /* 0xffffff2c00588947 */ /* 0x002fea000383ffff */
[----:B------:R-:W-:Y:S05]  /*e0a0*/  EXIT ;  /* 0x000000000000794d */ /* 0x000fea0003800000 */
.L_x_6:
[----:B------:R-:W-:-:S08]  /*e0b0*/  NOP ;  /* 0x0000000000007918 */ /* 0x000fd00000000000 */
[----:B------:R-:W2:-:S00]  /*e0c0*/  USETMAXREG.DEALLOC.CTAPOOL 0x18 ;  /* 0x00000018000079c8 */ /* 0x000e8000080e0500 */
[----:B------:R-:W-:-:S13]  /*e0d0*/  PLOP3.LUT P3, PT, PT, PT, UP0, 0x80, 0x0 ;  /* 0x000000000000781c */ /* 0x000fda0003f6f008 */
[----:B--2---:R-:W-:Y:S05]  /*e0e0*/  @!P3 BRA `(.L_x_82) ;  /* 0x0000000800e4b947 */ /* 0x004fea0003800000 */
[----:B------:R-:W-:-:S13]  /*e0f0*/  PLOP3.LUT P2, PT, PT, PT, UP1, 0x80, 0x0 ;  /* 0x000000000000781c */ /* 0x000fda0003f4f018 */
[----:B-1----:R-:W-:Y:S05]  /*e100*/  @P2 EXIT ;  /* 0x000000000000294d */ /* 0x002fea0003800000 */
[----:B------:R-:W-:Y:S02]  /*e110*/  ULDC UR4, c[0x0][0xa00] ;  /* 0x0002800000047ab9 */ /* 0x000fe40000000800 */
[----:B------:R-:W-:-:S13]  /*e120*/  ISETP.GE.AND P2, PT, R17, UR4, PT ;  /* 0x0000000411007c0c */ /* 0x000fda000bf46270 */
[----:B------:R-:W-:Y:S05]  /*e130*/  @P2 EXIT ;  /* 0x000000000000294d */ /* 0x000fea0003800000 */
[----:B------:R-:W-:Y:S01]  /*e140*/  LOP3.LUT P2, RZ, R2, 0x1f, RZ, 0xc0, !PT ;  /* 0x0000001f02ff7812 */ /* 0x000fe2000784c0ff */
[----:B------:R-:W-:Y:S01]  /*e150*/  BSSY B0, `(.L_x_83) ;  /* 0x00000b1000007945 */ /* 0x000fe20003800000 */
[----:B------:R-:W-:Y:S01]  /*e160*/  MOV R4, 0x1 ;  /* 0x0000000100047802 */ /* 0x000fe20000000f00 */
[----:B------:R-:W-:Y:S01]  /*e170*/  IMAD.MOV.U32 R0, RZ, RZ, RZ ;  /* 0x000000ffff007224 */ /* 0x000fe200078e00ff */
[----:B------:R-:W-:Y:S01]  /*e180*/  PLOP3.LUT P0, PT, P2, P0, PT, 0x2a, 0x0 ;  /* 0x000000000000781c */ /* 0x000fe20001700572 */
[----:B------:R-:W-:Y:S01]  /*e190*/  ULOP3.LUT UR22, UR46, 0x2, URZ, 0xfc, !UPT ;  /* 0x000000022e167892 */ /* 0x000fe2000f8efc3f */
[----:B------:R-:W-:Y:S01]  /*e1a0*/  MOV R5, 0x1 ;  /* 0x0000000100057802 */ /* 0x000fe20000000f00 */
[----:B------:R-:W-:Y:S01]  /*e1b0*/  ULDC UR23, c[0x0][0xc] ;  /* 0x0000030000177ab9 */ /* 0x000fe20000000800 */
[----:B------:R-:W-:Y:S01]  /*e1c0*/  ULDC.64 UR20, c[0x0][0x198] ;  /* 0x0000660000147ab9 */ /* 0x000fe20000000a00 */
[----:B------:R-:W-:-:S08]  /*e1d0*/  ULDC UR24, c[0x0][0xa00] ;  /* 0x0002800000187ab9 */ /* 0x000fd00000000800 */
.L_x_98:
[----:B------:R-:W1:Y:S01]  /*e1e0*/  LDC R6, c[0x0][0xa04] ;  /* 0x00028100ff067b82 */ /* 0x000e620000000800 */
[----:B------:R-:W-:Y:S01]  /*e1f0*/  IMAD.MOV.U32 R7, RZ, RZ, R17 ;  /* 0x000000ffff077224 */ /* 0x000fe200078e0011 */
[----:B------:R-:W-:-:S06]  /*e200*/  UMOV UR4, 0xffffffff ;  /* 0xffffffff00047882 */ /* 0x000fcc0000000000 */
[----:B------:R-:W2:Y:S08]  /*e210*/  LDC R10, c[0x0][0xa10] ;  /* 0x00028400ff0a7b82 */ /* 0x000eb00000000800 */
[----:B------:R-:W3:Y:S01]  /*e220*/  LDC R13, c[0x0][0xa1c] ;  /* 0x00028700ff0d7b82 */ /* 0x000ee20000000800 */
[----:B-1----:R-:W-:Y:S02]  /*e230*/  ISETP.NE.AND P2, PT, R6, 0x1, PT ;  /* 0x000000010600780c */ /* 0x002fe40003f45270 */
[----:B--2---:R-:W-:-:S11]  /*e240*/  ISETP.NE.AND P3, PT, R10, 0x1, PT ;  /* 0x000000010a00780c */ /* 0x004fd60003f65270 */
[----:B------:R-:W1:Y:S01]  /*e250*/  @P2 LDC.64 R8, c[0x0][0xa08] ;  /* 0x00028200ff082b82 */ /* 0x000e620000000a00 */
[----:B---3--:R-:W-:-:S07]  /*e260*/  ISETP.NE.AND P4, PT, R13, 0x1, PT ;  /* 0x000000010d00780c */ /* 0x008fce0003f85270 */
[----:B------:R-:W2:Y:S08]  /*e270*/  @P3 LDC R12, c[0x0][0xa14] ;  /* 0x00028500ff0c3b82 */ /* 0x000eb00000000800 */
[----:B------:R-:W3:Y:S08]  /*e280*/  @P3 LDC R11, c[0x0][0xa18] ;  /* 0x00028600ff0b3b82 */ /* 0x000ef00000000800 */
[----:B------:R-:W4:Y:S01]  /*e290*/  @P4 LDC.64 R2, c[0x0][0xa20] ;  /* 0x00028800ff024b82 */ /* 0x000f220000000a00 */
[----:B-1----:R-:W-:-:S05]  /*e2a0*/  @P2 IMAD.HI.U32 R8, R17, R8, RZ ;  /* 0x0000000811082227 */ /* 0x002fca00078e00ff */
[----:B------:R-:W-:-:S04]  /*e2b0*/  @P2 SHF.R.U32.HI R7, RZ, R9, R8 ;  /* 0x00000009ff072219 */ /* 0x000fc80000011608 */
[----:B------:R-:W-:Y:S01]  /*e2c0*/  MOV R9, R7 ;  /* 0x0000000700097202 */ /* 0x000fe20000000f00 */
[----:B--2---:R-:W-:-:S05]  /*e2d0*/  @P3 IMAD.HI.U32 R8, R7, R12, RZ ;  /* 0x0000000c07083227 */ /* 0x004fca00078e00ff */
[----:B---3--:R-:W-:-:S05]  /*e2e0*/  @P3 SHF.R.U32.HI R9, RZ, R11, R8 ;  /* 0x0000000bff093219 */ /* 0x008fca0000011608 */
[----:B----4-:R-:W-:-:S04]  /*e2f0*/  @P4 IMAD.HI.U32 R8, R9, R2, RZ ;  /* 0x0000000209084227 */ /* 0x010fc800078e00ff */
[--C-:B------:R-:W-:Y:S01]  /*e300*/  IMAD.MOV.U32 R2, RZ, RZ, R9.reuse ;  /* 0x000000ffff027224 */ /* 0x100fe200078e0009 */
[----:B------:R-:W-:Y:S01]  /*e310*/  @P4 SHF.R.U32.HI R2, RZ, R3, R8 ;  /* 0x00000003ff024219 */ /* 0x000fe20000011608 */
[----:B------:R-:W-:-:S03]  /*e320*/  IMAD.MOV R3, RZ, RZ, -R9 ;  /* 0x000000ffff037224 */ /* 0x000fc600078e0a09 */
[----:B------:R-:W-:Y:S01]  /*e330*/  IADD3 R2, -R2, RZ, RZ ;  /* 0x000000ff02027210 */ /* 0x000fe20007ffe1ff */
[----:B------:R-:W-:-:S04]  /*e340*/  IMAD R10, R10, R3, R7 ;  /* 0x000000030a0a7224 */ /* 0x000fc800078e0207 */
[----:B------:R-:W-:Y:S01]  /*e350*/  IMAD R2, R13, R2, R9 ;  /* 0x000000020d027224 */ /* 0x000fe200078e0209 */
[----:B------:R-:W-:Y:S06]  /*e360*/  BRA.DIV UR4, `(.L_x_84) ;  /* 0x0000002204187947 */ /* 0x000fec000b800000 */
[----:B------:R-:W-:-:S13]  /*e370*/  ELECT P6, URZ, PT ;  /* 0x00000000003f782f */ /* 0x000fda00038c0000 */
.L_x_137:
[----:B------:R-:W-:Y:S01]  /*e380*/  IADD3 R3, -R7, RZ, RZ ;  /* 0x000000ff07037210 */ /* 0x000fe20007ffe1ff */
[----:B------:R-:W-:Y:S04]  /*e390*/  BSSY B1, `(.L_x_85) ;  /* 0x000003f000017945 */ /* 0x000fe80003800000 */
[----:B------:R-:W-:Y:S01]  /*e3a0*/  IMAD R3, R6, R3, R17 ;  /* 0x0000000306037224 */ /* 0x000fe200078e0211 */
[----:B------:R-:W-:-:S03]  /*e3b0*/  MOV R6, RZ ;  /* 0x000000ff00067202 */ /* 0x000fc60000000f00 */
[----:B------:R-:W-:Y:S01]  /*e3c0*/  IMAD.SHL.U32 R3, R3, 0x80, RZ ;  /* 0x0000008003037824 */ /* 0x000fe200078e00ff */
[----:B------:R-:W-:Y:S06]  /*e3d0*/  @!P6 BRA `(.L_x_86) ;  /* 0x0000000000e8e947 */ /* 0x000fec0003800000 */
[----:B------:R-:W1:Y:S01]  /*e3e0*/  S2R R7, SR_CgaCtaId ;  /* 0x0000000000077919 */ /* 0x000e620000008800 */
[----:B------:R-:W-:-:S04]  /*e3f0*/  MOV R6, 0x400 ;  /* 0x0000040000067802 */ /* 0x000fc80000000f00 */
[----:B-1----:R-:W-:Y:S02]  /*e400*/  LEA R9, R7, R6, 0x18 ;  /* 0x0000000607097211 */ /* 0x002fe400078ec0ff */
[----:B------:R-:W-:-:S03]  /*e410*/  SHF.L.U32 R6, R5, 0x1f, RZ ;  /* 0x0000001f05067819 */ /* 0x000fc600000006ff */
[----:B------:R-:W-:-:S04]  /*e420*/  IMAD R7, R0, 0x8, R9 ;  /* 0x0000000800077824 */ /* 0x000fc800078e0209 */
[----:B------:R-:W1:Y:S02]  /*e430*/  SYNCS.PHASECHK.TRANS64.TRYWAIT P2, [R7+URZ+0x20260], R6 ;  /* 0x02026006070075a7 */ /* 0x000e64000804017f */
[----:B-1----:R-:W-:Y:S05]  /*e440*/  @!P2 BRA `(.L_x_87) ;  /* 0x000000200000a947 */ /* 0x002fea0003800000 */
.L_x_138:
[----:B------:R-:W-:Y:S01]  /*e450*/  UPRMT UR4, UR22, 0x9910, URZ ;  /* 0x0000991016047896 */ /* 0x000fe2000800003f */
[----:B-1----:R-:W-:-:S03]  /*e460*/  @P1 MOV R6, 0x2800 ;  /* 0x0000280000061802 */ /* 0x002fc60000000f00 */
[----:B------:R-:W-:Y:S01]  /*e470*/  UISETP.NE.AND UP0, UPT, UR4, 0x2, UPT ;  /* 0x000000020400788c */ /* 0x000fe2000bf05270 */
[----:B------:R1:W-:Y:S05]  /*e480*/  @P1 SYNCS.ARRIVE.TRANS64 RZ, [R7+URZ+0x20250], R6 ;  /* 0x0202500607ff19a7 */ /* 0x0003ea000800003f */
[----:B------:R-:W-:-:S13]  /*e490*/  PLOP3.LUT P2, PT, PT, PT, UP0, 0x80, 0x0 ;  /* 0x000000000000781c */ /* 0x000fda0003f4f008 */
[----:B-1----:R-:W-:Y:S05]  /*e4a0*/  @P2 BRA `(.L_x_88) ;  /* 0x0000000000042947 */ /* 0x002fea0003800000 */
[----:B------:R-:W-:Y:S01]  /*e4b0*/  BPT.TRAP 0x1 ;  /* 0x000000040000795c */ /* 0x000fe20000300000 */
.L_x_88:
[----:B------:R-:W-:Y:S05]  /*e4c0*/  @P0 BRA `(.L_x_89) ;  /* 0x0000000000040947 */ /* 0x000fea0003800000 */
[----:B------:R-:W-:Y:S01]  /*e4d0*/  BPT.TRAP 0x1 ;  /* 0x000000040000795c */ /* 0x000fe20000300000 */
.L_x_89:
[----:B------:R-:W-:Y:S01]  /*e4e0*/  R2UR UR5, R9 ;  /* 0x00000000090572ca */ /* 0x000fe200000e0000 */
[----:B------:R-:W-:Y:S01]  /*e4f0*/  UIADD3 UR4, UP0, UR20, 0xf0, URZ ;  /* 0x000000f014047890 */ /* 0x000fe2000ff1e03f */
[----:B------:R-:W-:Y:S01]  /*e500*/  R2UR UR14, R0 ;  /* 0x00000000000e72ca */ /* 0x000fe200000e0000 */
[----:B------:R-:W-:Y:S01]  /*e510*/  UMOV UR10, URZ ;  /* 0x0000003f000a7c82 */ /* 0x000fe20008000000 */
[----:B------:R-:W-:Y:S01]  /*e520*/  R2UR UR9, R7 ;  /* 0x00000000070972ca */ /* 0x000fe200000e0000 */
[----:B------:R-:W-:Y:S01]  /*e530*/  UMOV UR6, 0x0 ;  /* 0x0000000000067882 */ /* 0x000fe20000000000 */
[----:B------:R-:W-:Y:S01]  /*e540*/  R2UR UR11, R3 ;  /* 0x00000000030b72ca */ /* 0x000fe200000e0000 */
[----:B------:R-:W-:Y:S01]  /*e550*/  UMOV UR7, 0x10000000 ;  /* 0x1000000000077882 */ /* 0x000fe20000000000 */
[----:B------:R-:W-:Y:S01]  /*e560*/  R2UR UR12, R10 ;  /* 0x000000000a0c72ca */ /* 0x000fe200000e0000 */
[----:B------:R-:W-:Y:S01]  /*e570*/  UMOV UR16, 0x10 ;  /* 0x0000001000107882 */ /* 0x000fe20000000000 */
[----:B------:R-:W-:Y:S01]  /*e580*/  R2UR UR13, R2 ;  /* 0x00000000020d72ca */ /* 0x000fe200000e0000 */
[----:B------:R-:W-:Y:S01]  /*e590*/  UMOV UR18, 0x20 ;  /* 0x0000002000127882 */ /* 0x000fe20000000000 */
[----:B------:R-:W-:-:S03]  /*e5a0*/  VIADD R0, R0, 0x1 ;  /* 0x0000000100007836 */ /* 0x000fc60000000000 */
[----:B------:R-:W-:Y:S02]  /*e5b0*/  UIMAD UR14, UR14, 0x2800, UR5 ;  /* 0x000028000e0e78a4 */ /* 0x000fe4000f8e0205 */
[----:B------:R-:W-:Y:S01]  /*e5c0*/  UIADD3 UR9, UR9, 0x20250, URZ ;  /* 0x0002025009097890 */ /* 0x000fe2000fffe03f */
[C---:B------:R-:W-:Y:S01]  /*e5d0*/  ISETP.NE.AND P2, PT, R0.reuse, 0x2, PT ;  /* 0x000000020000780c */ /* 0x040fe20003f45270 */
[----:B------:R-:W-:Y:S02]  /*e5e0*/  UIADD3.X UR5, URZ, UR21, URZ, UP0, !UPT ;  /* 0x000000153f057290 */ /* 0x000fe400087fe43f */
[----:B------:R-:W-:Y:S01]  /*e5f0*/  UIADD3 UR15, UR14, 0x800, URZ ;  /* 0x000008000e0f7890 */ /* 0x000fe2000fffe03f */
[----:B------:R-:W-:Y:S01]  /*e600*/  SEL R6, RZ, 0x1, P2 ;  /* 0x00000001ff067807 */ /* 0x000fe20001000000 */
[----:B------:R-:W-:Y:S01]  /*e610*/  UIADD3 UR17, UR14, 0x1000, URZ ;  /* 0x000010000e117890 */ /* 0x000fe2000fffe03f */
[----:B------:R-:W-:Y:S01]  /*e620*/  SEL R0, R0, RZ, P2 ;  /* 0x000000ff00007207 */ /* 0x000fe20001000000 */
[----:B------:R-:W-:Y:S01]  /*e630*/  UMOV UR8, UR14 ;  /* 0x0000000e00087c82 */ /* 0x000fe20008000000 */
[----:B------:R-:W-:Y:S01]  /*e640*/  UIADD3 UR19, UR14, 0x1800, URZ ;  /* 0x000018000e137890 */ /* 0x000fe2000fffe03f */
[----:B------:R-:W-:Y:S01]  /*e650*/  LOP3.LUT R5, R5, R6, RZ, 0x3c, !PT ;  /* 0x0000000605057212 */ /* 0x000fe200078e3cff */
[----:B------:R1:W-:Y:S01]  /*e660*/  UTMALDG.4D [UR8], [UR4], desc[UR6] ;  /* 0x00000608040075b4 */ /* 0x0003e20008019000 */
[----:B------:R-:W-:Y:S01]  /*e670*/  MOV R6, 0x40 ;  /* 0x0000004000067802 */ /* 0x000fe20000000f00 */
[----:B-1----:R-:W-:Y:S01]  /*e680*/  UMOV UR8, UR15 ;  /* 0x0000000f00087c82 */ /* 0x002fe20008000000 */
[----:B------:R-:W-:Y:S01]  /*e690*/  UMOV UR10, UR16 ;  /* 0x00000010000a7c82 */ /* 0x000fe20008000000 */
[----:B------:R-:W-:Y:S01]  /*e6a0*/  UIADD3 UR15, UR14, 0x2000, URZ ;  /* 0x000020000e0f7890 */ /* 0x000fe2000fffe03f */
[----:B------:R1:W-:Y:S02]  /*e6b0*/  UTMALDG.4D [UR8], [UR4], desc[UR6] ;  /* 0x00000608040075b4 */ /* 0x0003e40008019000 */
[----:B------:R-:W-:Y:S01]  /*e6c0*/  UMOV UR14, 0x30 ;  /* 0x00000030000e7882 */ /* 0x000fe20000000000 */
[----:B-1----:R-:W-:Y:S01]  /*e6d0*/  UMOV UR8, UR17 ;  /* 0x0000001100087c82 */ /* 0x002fe20008000000 */
[----:B------:R-:W-:-:S02]  /*e6e0*/  UMOV UR10, UR18 ;  /* 0x00000012000a7c82 */ /* 0x000fc40008000000 */
[----:B------:R1:W-:Y:S02]  /*e6f0*/  UTMALDG.4D [UR8], [UR4], desc[UR6] ;  /* 0x00000608040075b4 */ /* 0x0003e40008019000 */
[----:B-1----:R-:W-:Y:S01]  /*e700*/  UMOV UR8, UR19 ;  /* 0x0000001300087c82 */ /* 0x002fe20008000000 */
[----:B------:R-:W-:Y:S01]  /*e710*/  UMOV UR10, UR14 ;  /* 0x0000000e000a7c82 */ /* 0x000fe20008000000 */
[----:B------:R-:W-:Y:S01]  /*e720*/  UMOV UR14, 0x40 ;  /* 0x00000040000e7882 */ /* 0x000fe20000000000 */
[----:B------:R1:W-:Y:S02]  /*e730*/  UTMALDG.4D [UR8], [UR4], desc[UR6] ;  /* 0x00000608040075b4 */ /* 0x0003e40008019000 */
[----:B-1----:R-:W-:Y:S01]  /*e740*/  UMOV UR8, UR15 ;  /* 0x0000000f00087c82 */ /* 0x002fe20008000000 */
[----:B------:R-:W-:Y:S02]  /*e750*/  UMOV UR10, UR14 ;  /* 0x0000000e000a7c82 */ /* 0x000fe40008000000 */
[----:B------:R1:W-:Y:S02]  /*e760*/  UTMALDG.4D [UR8], [UR4], desc[UR6] ;  /* 0x00000608040075b4 */ /* 0x0003e40008019000 */
[----:B-1----:R-:W-:Y:S01]  /*e770*/  NOP ;  /* 0x0000000000007918 */ /* 0x002fe20000000000 */
.L_x_86:
[----:B------:R-:W-:Y:S05]  /*e780*/  BSYNC B1 ;  /* 0x0000000000017941 */ /* 0x000fea0003800000 */
.L_x_85:
[----:B------:R-:W-:Y:S01]  /*e790*/  LOP3.LUT P2, RZ, R4, 0xff, RZ, 0xc0, !PT ;  /* 0x000000ff04ff7812 */ /* 0x000fe2000784c0ff */
[----:B------:R-:W-:-:S12]  /*e7a0*/  BSSY B1, `(.L_x_90) ;  /* 0x0000009000017945 */ /* 0x000fd80003800000 */
[----:B------:R-:W-:Y:S05]  /*e7b0*/  @!P2 BRA `(.L_x_91) ;  /* 0x00000000001ca947 */ /* 0x000fea0003800000 */
[----:B------:R-:W1:Y:S01]  /*e7c0*/  S2R R7, SR_CgaCtaId ;  /* 0x0000000000077919 */ /* 0x000e620000008800 */
[----:B------:R-:W-:-:S04]  /*e7d0*/  MOV R4, 0x400 ;  /* 0x0000040000047802 */ /* 0x000fc80000000f00 */
[----:B-1----:R-:W-:Y:S02]  /*e7e0*/  LEA R7, R7, R4, 0x18 ;  /* 0x0000000407077211 */ /* 0x002fe400078ec0ff */
[----:B------:R-:W-:Y:S02]  /*e7f0*/  SHF.L.U32 R4, RZ, 0x1f, RZ ;  /* 0x0000001fff047819 */ /* 0x000fe400000006ff */
[----:B------:R1:W-:Y:S02]  /*e800*/  SYNCS.ARRIVE.TRANS64.A1T0 RZ, [R7+URZ+0x202b0], RZ ;  /* 0x0202b0ff07ff79a7 */ /* 0x0003e4000810003f */
[----:B------:R-:W2:Y:S02]  /*e810*/  SYNCS.PHASECHK.TRANS64.TRYWAIT P2, [R7+URZ+0x202b0], R4 ;  /* 0x0202b004070075a7 */ /* 0x000ea4000804017f */
[----:B-12---:R-:W-:Y:S05]  /*e820*/  @!P2 BRA `(.L_x_92) ;  /* 0x0000001c001ca947 */ /* 0x006fea0003800000 */
.L_x_91:
[----:B------:R-:W-:Y:S05]  /*e830*/  BSYNC B1 ;  /* 0x0000000000017941 */ /* 0x000fea0003800000 */
.L_x_90:
[----:B------:R-:W-:Y:S04]  /*e840*/  BSSY B1, `(.L_x_93) ;  /* 0x000003d000017945 */ /* 0x000fe80003800000 */
[----:B------:R-:W-:Y:S05]  /*e850*/  @!P6 BRA `(.L_x_94) ;  /* 0x0000000000ece947 */ /* 0x000fea0003800000 */
[----:B-1----:R-:W1:Y:S01]  /*e860*/  S2R R7, SR_CgaCtaId ;  /* 0x0000000000077919 */ /* 0x002e620000008800 */
[----:B------:R-:W-:Y:S02]  /*e870*/  MOV R4, 0x400 ;  /* 0x0000040000047802 */ /* 0x000fe40000000f00 */
[----:B------:R-:W-:Y:S02]  /*e880*/  SHF.L.U32 R9, R5, 0x1f, RZ ;  /* 0x0000001f05097819 */ /* 0x000fe400000006ff */
[----:B-1----:R-:W-:-:S05]  /*e890*/  LEA R7, R7, R4, 0x18 ;  /* 0x0000000407077211 */ /* 0x002fca00078ec0ff */
[----:B------:R-:W-:-:S04]  /*e8a0*/  IMAD R4, R0, 0x8, R7 ;  /* 0x0000000800047824 */ /* 0x000fc800078e0207 */
[----:B------:R-:W1:Y:S02]  /*e8b0*/  SYNCS.PHASECHK.TRANS64.TRYWAIT P2, [R4+URZ+0x20260], R9 ;  /* 0x02026009040075a7 */ /* 0x000e64000804017f */
[----:B-1----:R-:W-:Y:S05]  /*e8c0*/  @!P2 BRA `(.L_x_95) ;  /* 0x0000001c0008a947 */ /* 0x002fea0003800000 */
.L_x_139:
[----:B------:R-:W-:Y:S01]  /*e8d0*/  UPRMT UR4, UR22, 0x9910, URZ ;  /* 0x0000991016047896 */ /* 0x000fe2000800003f */
[----:B-1----:R-:W-:-:S03]  /*e8e0*/  @P1 MOV R9, 0x2800 ;  /* 0x0000280000091802 */ /* 0x002fc60000000f00 */
[----:B------:R-:W-:Y:S01]  /*e8f0*/  UISETP.NE.AND UP0, UPT, UR4, 0x2, UPT ;  /* 0x000000020400788c */ /* 0x000fe2000bf05270 */
[----:B------:R1:W-:Y:S05]  /*e900*/  @P1 SYNCS.ARRIVE.TRANS64 RZ, [R4+URZ+0x20250], R9 ;  /* 0x0202500904ff19a7 */ /* 0x0003ea000800003f */
[----:B------:R-:W-:-:S13]  /*e910*/  PLOP3.LUT P2, PT, PT, PT, UP0, 0x80, 0x0 ;  /* 0x000000000000781c */ /* 0x000fda0003f4f008 */
[----:B-1----:R-:W-:Y:S05]  /*e920*/  @P2 BRA `(.L_x_96) ;  /* 0x0000000000042947 */ /* 0x002fea0003800000 */
[----:B------:R-:W-:Y:S01]  /*e930*/  BPT.TRAP 0x1 ;  /* 0x000000040000795c */ /* 0x000fe20000300000 */
.L_x_96:
[----:B------:R-:W-:Y:S05]  /*e940*/  @P0 BRA `(.L_x_97) ;  /* 0x0000000000040947 */ /* 0x000fea0003800000 */
[----:B------:R-:W-:Y:S01]  /*e950*/  BPT.TRAP 0x1 ;  /* 0x000000040000795c */ /* 0x000fe20000300000 */
.L_x_97:
        /* <DEDUP_REMOVED lines=12> */
[----:B------:R-:W-:Y:S01]  /*ea20*/  R2UR UR13, R2 ;  /* 0x00000000020d72ca */ /* 0x000fe200000e0000 */
[----:B------:R-:W-:-:S02]  /*ea30*/  VIADD R0, R0, 0x1 ;  /* 0x0000000100007836 */ /* 0x000fc40000000000 */
[----:B------:R-:W-:Y:S02]  /*ea40*/  UIMAD UR14, UR14, 0x2800, UR5 ;  /* 0x000028000e0e78a4 */ /* 0x000fe4000f8e0205 */
[----:B------:R-:W-:Y:S01]  /*ea50*/  UIADD3.X UR5, URZ, UR21, URZ, UP0, !UPT ;  /* 0x000000153f057290 */ /* 0x000fe200087fe43f */
[C---:B------:R-:W-:Y:S01]  /*ea60*/  ISETP.NE.AND P2, PT, R0.reuse, 0x2, PT ;  /* 0x000000020000780c */ /* 0x040fe20003f45270 */
[----:B------:R-:W-:Y:S02]  /*ea70*/  UIADD3 UR11, UR11, UR8, URZ ;  /* 0x000000080b0b7290 */ /* 0x000fe4000fffe03f */
[----:B------:R-:W-:Y:S01]  /*ea80*/  UIADD3 UR9, UR9, 0x20250, URZ ;  /* 0x0002025009097890 */ /* 0x000fe2000fffe03f */
[----:B------:R-:W-:Y:S01]  /*ea90*/  SEL R2, RZ, 0x1, P2 ;  /* 0x00000001ff027807 */ /* 0x000fe20001000000 */
[----:B------:R-:W-:Y:S01]  /*eaa0*/  UIADD3 UR15, UR14, 0x800, URZ ;  /* 0x000008000e0f7890 */ /* 0x000fe2000fffe03f */
[----:B------:R-:W-:Y:S01]  /*eab0*/  SEL R0, R0, RZ, P2 ;  /* 0x000000ff00007207 */ /* 0x000fe20001000000 */
[----:B------:R-:W-:Y:S01]  /*eac0*/  UIADD3 UR17, UR14, 0x1000, URZ ;  /* 0x000010000e117890 */ /* 0x000fe2000fffe03f */
[----:B------:R-:W-:Y:S01]  /*ead0*/  LOP3.LUT R5, R5, R2, RZ, 0x3c, !PT ;  /* 0x0000000205057212 */ /* 0x000fe200078e3cff */
[----:B------:R-:W-:Y:S01]  /*eae0*/  UMOV UR8, UR14 ;  /* 0x0000000e00087c82 */ /* 0x000fe20008000000 */
[----:B------:R-:W-:-:S02]  /*eaf0*/  UIADD3 UR19, UR14, 0x1800, URZ ;  /* 0x000018000e137890 */ /* 0x000fc4000fffe03f */
[----:B------:R1:W-:Y:S02]  /*eb00*/  UTMALDG.4D [UR8], [UR4], desc[UR6] ;  /* 0x00000608040075b4 */ /* 0x0003e40008019000 */
[----:B-1----:R-:W-:Y:S01]  /*eb10*/  UMOV UR8, UR15 ;  /* 0x0000000f00087c82 */ /* 0x002fe20008000000 */
[----:B------:R-:W-:Y:S01]  /*eb20*/  UMOV UR10, UR16 ;  /* 0x00000010000a7c82 */ /* 0x000fe20008000000 */
[----:B------:R-:W-:Y:S01]  /*eb30*/  UIADD3 UR15, UR14, 0x2000, URZ ;  /* 0x000020000e0f7890 */ /* 0x000fe2000fffe03f */
[----:B------:R1:W-:Y:S02]  /*eb40*/  UTMALDG.4D [UR8], [UR4], desc[UR6] ;  /* 0x00000608040075b4 */ /* 0x0003e40008019000 */
[----:B------:R-:W-:Y:S01]  /*eb50*/  UMOV UR14, 0x30 ;  /* 0x00000030000e7882 */ /* 0x000fe20000000000 */
[----:B-1----:R-:W-:Y:S01]  /*eb60*/  UMOV UR8, UR17 ;  /* 0x0000001100087c82 */ /* 0x002fe20008000000 */
[----:B------:R-:W-:Y:S02]  /*eb70*/  UMOV UR10, UR18 ;  /* 0x00000012000a7c82 */ /* 0x000fe40008000000 */
[----:B------:R1:W-:Y:S02]  /*eb80*/  UTMALDG.4D [UR8], [UR4], desc[UR6] ;  /* 0x00000608040075b4 */ /* 0x0003e40008019000 */
[----:B-1----:R-:W-:Y:S01]  /*eb90*/  UMOV UR8, UR19 ;  /* 0x0000001300087c82 */ /* 0x002fe20008000000 */
[----:B------:R-:W-:Y:S01]  /*eba0*/  UMOV UR10, UR14 ;  /* 0x0000000e000a7c82 */ /* 0x000fe20008000000 */
[----:B------:R-:W-:Y:S01]  /*ebb0*/  UMOV UR14, 0x40 ;  /* 0x00000040000e7882 */ /* 0x000fe20000000000 */
[----:B------:R1:W-:Y:S02]  /*ebc0*/  UTMALDG.4D [UR8], [UR4], desc[UR6] ;  /* 0x00000608040075b4 */ /* 0x0003e40008019000 */
[----:B-1----:R-:W-:Y:S01]  /*ebd0*/  UMOV UR8, UR15 ;  /* 0x0000000f00087c82 */ /* 0x002fe20008000000 */
[----:B------:R-:W-:-:S02]  /*ebe0*/  UMOV UR10, UR14 ;  /* 0x0000000e000a7c82 */ /* 0x000fc40008000000 */
[----:B------:R2:W-:Y:S02]  /*ebf0*/  UTMALDG.4D [UR8], [UR4], desc[UR6] ;  /* 0x00000608040075b4 */ /* 0x0005e40008019000 */
[----:B--2---:R-:W-:Y:S01]  /*ec00*/  NOP ;  /* 0x0000000000007918 */ /* 0x004fe20000000000 */
.L_x_94:
[----:B------:R-:W-:Y:S05]  /*ec10*/  BSYNC B1 ;  /* 0x0000000000017941 */ /* 0x000fea0003800000 */
.L_x_93:
[----:B------:R-:W-:Y:S02]  /*ec20*/  IADD3 R17, R17, UR23, RZ ;  /* 0x0000001711117c10 */ /* 0x000fe4000fffe0ff */
[----:B-1----:R-:W-:Y:S02]  /*ec30*/  PRMT R4, RZ, 0x7610, R4 ;  /* 0x00007610ff047816 */ /* 0x002fe40000000004 */
[----:B------:R-:W-:-:S13]  /*ec40*/  ISETP.GE.AND P2, PT, R17, UR24, PT ;  /* 0x0000001811007c0c */ /* 0x000fda000bf46270 */
[----:B------:R-:W-:Y:S05]  /*ec50*/  @!P2 BRA `(.L_x_98) ;  /* 0xfffffff40060a947 */ /* 0x000fea000383ffff */
[----:B------:R-:W-:Y:S05]  /*ec60*/  BSYNC B0 ;  /* 0x0000000000007941 */ /* 0x000fea0003800000 */
.L_x_83:
[----:B------:R-:W-:Y:S05]  /*ec70*/  EXIT ;  /* 0x000000000000794d */ /* 0x000fea0003800000 */
.L_x_82:
[----:B-1----:R-:W-:Y:S02]  /*ec80*/  ULDC UR4, c[0x0][0xa00] ;  /* 0x0002800000047ab9 */ /* 0x002fe40000000800 */
[----:B------:R-:W-:-:S13]  /*ec90*/  ISETP.GE.AND P0, PT, R17, UR4, PT ;  /* 0x0000000411007c0c */ /* 0x000fda000bf06270 */
[----:B------:R-:W-:Y:S05]  /*eca0*/  @P0 EXIT ;  /* 0x000000000000094d */ /* 0x000fea0003800000 */
[----:B------:R-:W-:Y:S01]  /*ecb0*/  LOP3.LUT P0, RZ, R2, 0x1f, RZ, 0xc0, !PT ;  /* 0x0000001f02ff7812 */ /* 0x000fe2000780c0ff */
[----:B------:R-:W-:Y:S01]  /*ecc0*/  BSSY B0, `(.L_x_99) ;  /* 0x0000139000007945 */ /* 0x000fe20003800000 */
[----:B------:R-:W-:Y:S01]  /*ecd0*/  IMAD.MOV.U32 R5, RZ, RZ, 0x1 ;  /* 0x00000001ff057424 */ /* 0x000fe200078e00ff */
[----:B------:R-:W-:Y:S01]  /*ece0*/  MOV R0, RZ ;  /* 0x000000ff00007202 */ /* 0x000fe20000000f00 */
[----:B------:R-:W-:Y:S01]  /*ecf0*/  IMAD.MOV.U32 R4, RZ, RZ, 0x1 ;  /* 0x00000001ff047424 */ /* 0x000fe200078e00ff */
[----:B------:R-:W-:Y:S01]  /*ed00*/  PLOP3.LUT P0, PT, P0, P2, PT, 0x2a, 0x0 ;  /* 0x000000000000781c */ /* 0x000fe20000704572 */
[----:B------:R-:W-:Y:S01]  /*ed10*/  ULOP3.LUT UR20, UR47, 0x2, URZ, 0xfc, !UPT ;  /* 0x000000022f147892 */ /* 0x000fe2000f8efc3f */
[----:B------:R-:W-:Y:S01]  /*ed20*/  ULDC.64 UR16, c[0x0][0x198] ;  /* 0x0000660000107ab9 */ /* 0x000fe20000000a00 */
[----:B------:R-:W-:-:S10]  /*ed30*/  ULDC UR21, c[0x0][0xc] ;  /* 0x0000030000157ab9 */ /* 0x000fd40000000800 */
.L_x_127:
[----:B------:R-:W1:Y:S01]  /*ed40*/  LDC R8, c[0x0][0xa04] ;  /* 0x00028100ff087b82 */ /* 0x000e620000000800 */
[----:B------:R-:W-:Y:S02]  /*ed50*/  ULDC UR4, c[0x0][0x28c] ;  /* 0x0000a30000047ab9 */ /* 0x000fe40000000800 */
[----:B------:R-:W-:-:S04]  /*ed60*/  UIADD3 UR4, UR4, 0x7f, URZ ;  /* 0x0000007f04047890 */ /* 0x000fc8000fffe03f */
[----:B------:R-:W-:Y:S01]  /*ed70*/  USHF.R.S32.HI UR5, URZ, 0x1f, UR4 ;  /* 0x0000001f3f057899 */ /* 0x000fe20008011404 */
[----:B------:R-:W2:Y:S03]  /*ed80*/  LDC R9, c[0x0][0xa10] ;  /* 0x00028400ff097b82 */ /* 0x000ea60000000800 */
[----:B------:R-:W-:-:S03]  /*ed90*/  ULEA.HI UR5, UR5, UR4, URZ, 0x7 ;  /* 0x0000000405057291 */ /* 0x000fc6000f8f383f */
[----:B------:R-:W-:Y:S01]  /*eda0*/  UMOV UR4, 0xffffffff ;  /* 0xffffffff00047882 */ /* 0x000fe20000000000 */
[----:B------:R-:W-:Y:S01]  /*edb0*/  USHF.R.S32.HI UR5, URZ, 0x7, UR5 ;  /* 0x000000073f057899 */ /* 0x000fe20008011405 */
        /* <DEDUP_REMOVED lines=8> */
[----:B-1----:R-:W-:Y:S01]  /*ee40*/  @P3 IMAD.HI.U32 R10, R17, R6, RZ ;  /* 0x00000006110a3227 */ /* 0x002fe200078e00ff */
[----:B------:R-:W-:-:S04]  /*ee50*/  MOV R6, R17 ;  /* 0x0000001100067202 */ /* 0x000fc80000000f00 */
[----:B------:R-:W-:-:S05]  /*ee60*/  @P3 SHF.R.U32.HI R6, RZ, R7, R10 ;  /* 0x00000007ff063219 */ /* 0x000fca000001160a */
[----:B--2---:R-:W-:-:S04]  /*ee70*/  @P4 IMAD.HI.U32 R10, R6, R11, RZ ;  /* 0x0000000b060a4227 */ /* 0x004fc800078e00ff */
[----:B------:R-:W-:Y:S01]  /*ee80*/  IMAD.MOV.U32 R7, RZ, RZ, R6 ;  /* 0x000000ffff077224 */ /* 0x000fe200078e0006 */
[----:B---3--:R-:W-:-:S05]  /*ee90*/  @P4 SHF.R.U32.HI R7, RZ, R13, R10 ;  /* 0x0000000dff074219 */ /* 0x008fca000001160a */
[----:B----4-:R-:W-:Y:S01]  /*eea0*/  @P5 IMAD.HI.U32 R10, R7, R2, RZ ;  /* 0x00000002070a5227 */ /* 0x010fe200078e00ff */
[----:B------:R-:W-:-:S04]  /*eeb0*/  MOV R2, R7 ;  /* 0x0000000700027202 */ /* 0x000fc80000000f00 */
[----:B------:R-:W-:Y:S02]  /*eec0*/  @P5 SHF.R.U32.HI R2, RZ, R3, R10 ;  /* 0x00000003ff025219 */ /* 0x000fe4000001160a */
[----:B------:R-:W-:-:S03]  /*eed0*/  IADD3 R3, -R7, RZ, RZ ;  /* 0x000000ff07037210 */ /* 0x000fc60007ffe1ff */
[----:B------:R-:W-:Y:S02]  /*eee0*/  IMAD.MOV R2, RZ, RZ, -R2 ;  /* 0x000000ffff027224 */ /* 0x000fe400078e0a02 */
[--C-:B------:R-:W-:Y:S02]  /*eef0*/  IMAD R3, R9, R3, R6.reuse ;  /* 0x0000000309037224 */ /* 0x100fe400078e0206 */
[----:B------:R-:W-:Y:S02]  /*ef00*/  IMAD.MOV R6, RZ, RZ, -R6 ;  /* 0x000000ffff067224 */ /* 0x000fe400078e0a06 */
[----:B------:R-:W-:Y:S02]  /*ef10*/  IMAD R2, R12, R2, R7 ;  /* 0x000000020c027224 */ /* 0x000fe400078e0207 */
[----:B------:R-:W-:-:S05]  /*ef20*/  IMAD R8, R8, R6, R17 ;  /* 0x0000000608087224 */ /* 0x000fca00078e0211 */
[----:B------:R-:W-:-:S04]  /*ef30*/  LEA R8, R8, 0xff, 0x7 ;  /* 0x000000ff08087811 */ /* 0x000fc800078e38ff */
[----:B------:R-:W-:-:S04]  /*ef40*/  SHF.R.S32.HI R7, RZ, 0x1f, R8 ;  /* 0x0000001fff077819 */ /* 0x000fc80000011408 */
[----:B------:R-:W-:-:S04]  /*ef50*/  LEA.HI R7, R7, R8, RZ, 0x7 ;  /* 0x0000000807077211 */ /* 0x000fc800078f38ff */
[----:B------:R-:W-:-:S04]  /*ef60*/  SHF.R.S32.HI R6, RZ, 0x7, R7 ;  /* 0x00000007ff067819 */ /* 0x000fc80000011407 */
[----:B------:R-:W-:Y:S01]  /*ef70*/  VIMNMX R6, R6, UR5, PT ;  /* 0x0000000506067c48 */ /* 0x000fe2000bfe0100 */
[----:B------:R-:W-:Y:S06]  /*ef80*/  BRA.DIV UR4, `(.L_x_100) ;  /* 0x00000016046c7947 */ /* 0x000fec000b800000 */
[----:B------:R-:W-:-:S13]  /*ef90*/  ELECT P6, URZ, PT ;  /* 0x00000000003f782f */ /* 0x000fda00038c0000 */
.L_x_142:
[----:B------:R-:W-:Y:S01]  /*efa0*/  ISETP.GT.AND P3, PT, R6, RZ, P6 ;  /* 0x000000ff0600720c */ /* 0x000fe20003764270 */
[----:B------:R-:W-:-:S12]  /*efb0*/  BSSY B1, `(.L_x_101) ;  /* 0x000003a000017945 */ /* 0x000fd80003800000 */
[----:B------:R-:W-:Y:S05]  /*efc0*/  @!P3 BRA `(.L_x_102) ;  /* 0x0000000000e0b947 */ /* 0x000fea0003800000 */
[----:B------:R-:W1:Y:S01]  /*efd0*/  S2R R8, SR_CgaCtaId ;  /* 0x0000000000087919 */ /* 0x000e620000008800 */
[----:B------:R-:W-:-:S04]  /*efe0*/  MOV R7, 0x400 ;  /* 0x0000040000077802 */ /* 0x000fc80000000f00 */
[----:B-1----:R-:W-:Y:S02]  /*eff0*/  LEA R9, R8, R7, 0x18 ;  /* 0x0000000708097211 */ /* 0x002fe400078ec0ff */
[----:B------:R-:W-:Y:S02]  /*f000*/  SHF.L.U32 R7, R4, 0x1f, RZ ;  /* 0x0000001f04077819 */ /* 0x000fe400000006ff */
[----:B------:R-:W-:-:S04]  /*f010*/  LEA R8, R0, R9, 0x3 ;  /* 0x0000000900087211 */ /* 0x000fc800078e18ff */
[----:B------:R-:W1:Y:S02]  /*f020*/  SYNCS.PHASECHK.TRANS64.TRYWAIT P4, [R8+URZ+0x20228], R7 ;  /* 0x02022807080075a7 */ /* 0x000e64000808017f */
[----:B-1----:R-:W-:Y:S05]  /*f030*/  @!P4 BRA `(.L_x_103) ;  /* 0x000000140060c947 */ /* 0x002fea0003800000 */
.L_x_143:
[----:B------:R-:W-:Y:S01]  /*f040*/  UPRMT UR4, UR20, 0x9910, URZ ;  /* 0x0000991014047896 */ /* 0x000fe2000800003f */
[----:B-1----:R-:W-:-:S03]  /*f050*/  @P2 IMAD.MOV.U32 R7, RZ, RZ, 0x5000 ;  /* 0x00005000ff072424 */ /* 0x002fc600078e00ff */
[----:B------:R-:W-:Y:S01]  /*f060*/  UISETP.NE.AND UP0, UPT, UR4, 0x2, UPT ;  /* 0x000000020400788c */ /* 0x000fe2000bf05270 */
[----:B------:R1:W-:Y:S05]  /*f070*/  @P2 SYNCS.ARRIVE.TRANS64 RZ, [R8+URZ+0x20200], R7 ;  /* 0x0202000708ff29a7 */ /* 0x0003ea000800003f */
[----:B------:R-:W-:-:S13]  /*f080*/  PLOP3.LUT P4, PT, PT, PT, UP0, 0x80, 0x0 ;  /* 0x000000000000781c */ /* 0x000fda0003f8f008 */
[----:B-1----:R-:W-:Y:S05]  /*f090*/  @P4 BRA `(.L_x_104) ;  /* 0x0000000000044947 */ /* 0x002fea0003800000 */
[----:B------:R-:W-:Y:S01]  /*f0a0*/  BPT.TRAP 0x1 ;  /* 0x000000040000795c */ /* 0x000fe20000300000 */
.L_x_104:
[----:B------:R-:W-:Y:S05]  /*f0b0*/  @P0 BRA `(.L_x_105) ;  /* 0x0000000000040947 */ /* 0x000fea0003800000 */
[----:B------:R-:W-:Y:S01]  /*f0c0*/  BPT.TRAP 0x1 ;  /* 0x000000040000795c */ /* 0x000fe20000300000 */
.L_x_105:
[----:B------:R-:W-:Y:S01]  /*f0d0*/  IMAD R9, R0, 0x5000, R9 ;  /* 0x0000500000097824 */ /* 0x000fe200078e0209 */
[----:B------:R-:W-:Y:S01]  /*f0e0*/  R2UR UR9, R8 ;  /* 0x00000000080972ca */ /* 0x000fe200000e0000 */
[----:B------:R-:W-:Y:S01]  /*f0f0*/  UIADD3 UR4, UP0, UR16, 0x1f0, URZ ;  /* 0x000001f010047890 */ /* 0x000fe2000ff1e03f */
[----:B------:R-:W-:Y:S01]  /*f100*/  R2UR UR12, R3 ;  /* 0x00000000030c72ca */ /* 0x000fe200000e0000 */
[----:B------:R-:W-:Y:S01]  /*f110*/  UMOV UR10, URZ ;  /* 0x0000003f000a7c82 */ /* 0x000fe20008000000 */
[----:B------:R-:W-:Y:S01]  /*f120*/  R2UR UR14, R9 ;  /* 0x00000000090e72ca */ /* 0x000fe200000e0000 */
[----:B------:R-:W-:Y:S01]  /*f130*/  UIADD3.X UR5, URZ, UR17, URZ, UP0, !UPT ;  /* 0x000000113f057290 */ /* 0x000fe200087fe43f */
[----:B------:R-:W-:Y:S01]  /*f140*/  R2UR UR13, R2 ;  /* 0x00000000020d72ca */ /* 0x000fe200000e0000 */
[----:B------:R-:W-:Y:S01]  /*f150*/  UMOV UR6, 0x0 ;  /* 0x0000000000067882 */ /* 0x000fe20000000000 */
[----:B------:R-:W-:Y:S01]  /*f160*/  UMOV UR7, 0x10000000 ;  /* 0x1000000000077882 */ /* 0x000fe20000000000 */
[----:B------:R-:W-:Y:S01]  /*f170*/  UMOV UR11, URZ ;  /* 0x0000003f000b7c82 */ /* 0x000fe20008000000 */
[----:B------:R-:W-:Y:S01]  /*f180*/  UMOV UR22, 0x10 ;  /* 0x0000001000167882 */ /* 0x000fe20000000000 */
[----:B------:R-:W-:Y:S01]  /*f190*/  UMOV UR23, 0x20 ;  /* 0x0000002000177882 */ /* 0x000fe20000000000 */
[----:B------:R-:W-:Y:S01]  /*f1a0*/  IADD3 R0, R0, 0x1, RZ ;  /* 0x0000000100007810 */ /* 0x000fe20007ffe0ff */
[----:B------:R-:W-:-:S03]  /*f1b0*/  UIADD3 UR9, UR9, 0x20200, URZ ;  /* 0x0002020009097890 */ /* 0x000fc6000fffe03f */
[C---:B------:R-:W-:Y:S01]  /*f1c0*/  ISETP.NE.AND P4, PT, R0.reuse, 0x5, PT ;  /* 0x000000050000780c */ /* 0x040fe20003f85270 */
[----:B------:R-:W-:Y:S02]  /*f1d0*/  UIADD3 UR8, UR14, 0x5000, URZ ;  /* 0x000050000e087890 */ /* 0x000fe4000fffe03f */
[----:B------:R-:W-:Y:S01]  /*f1e0*/  UIADD3 UR15, UR14, 0x6000, URZ ;  /* 0x000060000e0f7890 */ /* 0x000fe2000fffe03f */
[----:B------:R-:W-:Y:S01]  /*f1f0*/  SEL R7, RZ, 0x1, P4 ;  /* 0x00000001ff077807 */ /* 0x000fe20002000000 */
[----:B------:R-:W-:Y:S01]  /*f200*/  UIADD3 UR18, UR14, 0x7000, URZ ;  /* 0x000070000e127890 */ /* 0x000fe2000fffe03f */
[----:B------:R-:W-:Y:S01]  /*f210*/  SEL R0, R0, RZ, P4 ;  /* 0x000000ff00007207 */ /* 0x000fe20002000000 */
[----:B------:R-:W-:Y:S01]  /*f220*/  UIADD3 UR19, UR14, 0x8000, URZ ;  /* 0x000080000e137890 */ /* 0x000fe2000fffe03f */
[----:B------:R-:W-:Y:S01]  /*f230*/  LOP3.LUT R4, R4, R7, RZ, 0x3c, !PT ;  /* 0x0000000704047212 */ /* 0x000fe200078e3cff */
[----:B------:R-:W-:Y:S01]  /*f240*/  UIADD3 UR14, UR14, 0x9000, URZ ;  /* 0x000090000e0e7890 */ /* 0x000fe2000fffe03f */
        /* <DEDUP_REMOVED lines=16> */
.L_x_102:
[----:B------:R-:W-:Y:S05]  /*f350*/  BSYNC B1 ;  /* 0x0000000000017941 */ /* 0x000fea0003800000 */
.L_x_101:
        /* <DEDUP_REMOVED lines=10> */
.L_x_107:
[----:B------:R-:W-:Y:S05]  /*f400*/  BSYNC B1 ;  /* 0x0000000000017941 */ /* 0x000fea0003800000 */
.L_x_106:
[----:B------:R-:W-:Y:S01]  /*f410*/  BSSY B1, `(.L_x_109) ;  /* 0x000003c000017945 */ /* 0x000fe20003800000 */
[----:B------:R-:W-:-:S03]  /*f420*/  IMAD.MOV.U32 R9, RZ, RZ, RZ ;  /* 0x000000ffff097224 */ /* 0x000fc600078e00ff */
[----:B------:R-:W-:Y:S05]  /*f430*/  @!P3 BRA `(.L_x_110) ;  /* 0x0000000000e4b947 */ /* 0x000fea0003800000 */
[----:B-1----:R-:W1:Y:S01]  /*f440*/  S2R R8, SR_CgaCtaId ;  /* 0x0000000000087919 */ /* 0x002e620000008800 */
[----:B------:R-:W-:-:S04]  /*f450*/  MOV R5, 0x400 ;  /* 0x0000040000057802 */ /* 0x000fc80000000f00 */
[----:B-1----:R-:W-:Y:S02]  /*f460*/  LEA R5, R8, R5, 0x18 ;  /* 0x0000000508057211 */ /* 0x002fe400078ec0ff */
[----:B------:R-:W-:Y:S02]  /*f470*/  SHF.L.U32 R8, R4, 0x1f, RZ ;  /* 0x0000001f04087819 */ /* 0x000fe400000006ff */
[----:B------:R-:W-:-:S04]  /*f480*/  LEA R7, R0, R5, 0x3 ;  /* 0x0000000500077211 */ /* 0x000fc800078e18ff */
[----:B------:R-:W1:Y:S02]  /*f490*/  SYNCS.PHASECHK.TRANS64.TRYWAIT P3, [R7+URZ+0x20228], R8 ;  /* 0x02022808070075a7 */ /* 0x000e64000806017f */
[----:B-1----:R-:W-:Y:S05]  /*f4a0*/  @!P3 BRA `(.L_x_111) ;  /* 0x00000010006cb947 */ /* 0x002fea0003800000 */
.L_x_144:
[----:B------:R-:W-:Y:S01]  /*f4b0*/  UPRMT UR4, UR20, 0x9910, URZ ;  /* 0x0000991014047896 */ /* 0x000fe2000800003f */
[----:B-1----:R-:W-:-:S03]  /*f4c0*/  @P2 IMAD.MOV.U32 R8, RZ, RZ, 0x5000 ;  /* 0x00005000ff082424 */ /* 0x002fc600078e00ff */
[----:B------:R-:W-:Y:S01]  /*f4d0*/  UISETP.NE.AND UP0, UPT, UR4, 0x2, UPT ;  /* 0x000000020400788c */ /* 0x000fe2000bf05270 */
[----:B------:R1:W-:Y:S05]  /*f4e0*/  @P2 SYNCS.ARRIVE.TRANS64 RZ, [R7+URZ+0x20200], R8 ;  /* 0x0202000807ff29a7 */ /* 0x0003ea000800003f */
[----:B------:R-:W-:-:S13]  /*f4f0*/  PLOP3.LUT P3, PT, PT, PT, UP0, 0x80, 0x0 ;  /* 0x000000000000781c */ /* 0x000fda0003f6f008 */
[----:B-1----:R-:W-:Y:S05]  /*f500*/  @P3 BRA `(.L_x_112) ;  /* 0x0000000000043947 */ /* 0x002fea0003800000 */
[----:B------:R-:W-:Y:S01]  /*f510*/  BPT.TRAP 0x1 ;  /* 0x000000040000795c */ /* 0x000fe20000300000 */
.L_x_112:
[----:B------:R-:W-:Y:S05]  /*f520*/  @P0 BRA `(.L_x_113) ;  /* 0x0000000000040947 */ /* 0x000fea0003800000 */
[----:B------:R-:W-:Y:S01]  /*f530*/  BPT.TRAP 0x1 ;  /* 0x000000040000795c */ /* 0x000fe20000300000 */
.L_x_113:
        /* <DEDUP_REMOVED lines=14> */
[----:B------:R-:W-:Y:S01]  /*f620*/  UIADD3 UR9, UR9, 0x20200, URZ ;  /* 0x0002020009097890 */ /* 0x000fe2000fffe03f */
[----:B------:R-:W-:-:S02]  /*f630*/  IMAD.MOV.U32 R9, RZ, RZ, 0x1 ;  /* 0x00000001ff097424 */ /* 0x000fc400078e00ff */
[C---:B------:R-:W-:Y:S01]  /*f640*/  ISETP.NE.AND P3, PT, R0.reuse, 0x5, PT ;  /* 0x000000050000780c */ /* 0x040fe20003f65270 */
[----:B------:R-:W-:Y:S02]  /*f650*/  UIADD3 UR8, UR14, 0x5000, URZ ;  /* 0x000050000e087890 */ /* 0x000fe4000fffe03f */
[----:B------:R-:W-:Y:S01]  /*f660*/  UIADD3 UR15, UR14, 0x6000, URZ ;  /* 0x000060000e0f7890 */ /* 0x000fe2000fffe03f */
[----:B------:R-:W-:Y:S01]  /*f670*/  SEL R5, RZ, 0x1, P3 ;  /* 0x00000001ff057807 */ /* 0x000fe20001800000 */
[----:B------:R-:W-:Y:S01]  /*f680*/  UIADD3 UR19, UR14, 0x7000, URZ ;  /* 0x000070000e137890 */ /* 0x000fe2000fffe03f */
[----:B------:R-:W-:Y:S01]  /*f690*/  SEL R0, R0, RZ, P3 ;  /* 0x000000ff00007207 */ /* 0x000fe20001800000 */
[----:B------:R-:W-:Y:S01]  /*f6a0*/  UIADD3 UR23, UR14, 0x8000, URZ ;  /* 0x000080000e177890 */ /* 0x000fe2000fffe03f */
[----:B------:R-:W-:Y:S02]  /*f6b0*/  LOP3.LUT R4, R4, R5, RZ, 0x3c, !PT ;  /* 0x0000000504047212 */ /* 0x000fe400078e3cff */
[----:B------:R1:W-:Y:S02]  /*f6c0*/  UTMALDG.4D [UR8], [UR4], desc[UR6] ;  /* 0x00000608040075b4 */ /* 0x0003e40008019000 */
        /* <DEDUP_REMOVED lines=15> */
[----:B--2---:R-:W-:Y:S01]  /*f7c0*/  NOP ;  /* 0x0000000000007918 */ /* 0x004fe20000000000 */
.L_x_110:
[----:B------:R-:W-:Y:S05]  /*f7d0*/  BSYNC B1 ;  /* 0x0000000000017941 */ /* 0x000fea0003800000 */
.L_x_109:
[----:B------:R-:W-:Y:S01]  /*f7e0*/  ISETP.GE.AND P3, PT, R6, 0x2, PT ;  /* 0x000000020600780c */ /* 0x000fe20003f66270 */
[----:B------:R-:W-:-:S12]  /*f7f0*/  BSSY B1, `(.L_x_114) ;  /* 0x0000080000017945 */ /* 0x000fd80003800000 */
[----:B------:R-:W-:Y:S05]  /*f800*/  @!P3 BRA `(.L_x_115) ;  /* 0x0000000400f8b947 */ /* 0x000fea0003800000 */
[----:B------:R-:W-:-:S07]  /*f810*/  SHF.L.U32 R6, R6, 0x1, RZ ;  /* 0x0000000106067819 */ /* 0x000fce00000006ff */
.L_x_126:
[----:B------:R-:W-:Y:S04]  /*f820*/  BSSY B2, `(.L_x_116) ;  /* 0x000003b000027945 */ /* 0x000fe80003800000 */
[----:B------:R-:W-:Y:S05]  /*f830*/  @!P6 BRA `(.L_x_117) ;  /* 0x0000000000e4e947 */ /* 0x000fea0003800000 */
[----:B-1----:R-:W1:Y:S01]  /*f840*/  S2R R8, SR_CgaCtaId ;  /* 0x0000000000087919 */ /* 0x002e620000008800 */
[----:B------:R-:W-:-:S04]  /*f850*/  MOV R5, 0x400 ;  /* 0x0000040000057802 */ /* 0x000fc80000000f00 */
[----:B-1----:R-:W-:Y:S02]  /*f860*/  LEA R5, R8, R5, 0x18 ;  /* 0x0000000508057211 */ /* 0x002fe400078ec0ff */
[----:B------:R-:W-:-:S03]  /*f870*/  SHF.L.U32 R8, R4, 0x1f, RZ ;  /* 0x0000001f04087819 */ /* 0x000fc600000006ff */
[----:B------:R-:W-:-:S04]  /*f880*/  IMAD R7, R0, 0x8, R5 ;  /* 0x0000000800077824 */ /* 0x000fc800078e0205 */
[----:B------:R-:W1:Y:S02]  /*f890*/  SYNCS.PHASECHK.TRANS64.TRYWAIT P3, [R7+URZ+0x20228], R8 ;  /* 0x02022808070075a7 */ /* 0x000e64000806017f */
[----:B-1----:R-:W-:Y:S05]  /*f8a0*/  @!P3 BRA `(.L_x_118) ;  /* 0x0000000c0080b947 */ /* 0x002fea0003800000 */
.L_x_145:
[----:B------:R-:W-:Y:S01]  /*f8b0*/  UPRMT UR4, UR20, 0x9910, URZ ;  /* 0x0000991014047896 */ /* 0x000fe2000800003f */
[----:B-1----:R-:W-:-:S03]  /*f8c0*/  @P2 MOV R8, 0x5000 ;  /* 0x0000500000082802 */ /* 0x002fc60000000f00 */
[----:B------:R-:W-:Y:S01]  /*f8d0*/  UISETP.NE.AND UP0, UPT, UR4, 0x2, UPT ;  /* 0x000000020400788c */ /* 0x000fe2000bf05270 */
[----:B------:R1:W-:Y:S05]  /*f8e0*/  @P2 SYNCS.ARRIVE.TRANS64 RZ, [R7+URZ+0x20200], R8 ;  /* 0x0202000807ff29a7 */ /* 0x0003ea000800003f */
[----:B------:R-:W-:-:S13]  /*f8f0*/  PLOP3.LUT P3, PT, PT, PT, UP0, 0x80, 0x0 ;  /* 0x000000000000781c */ /* 0x000fda0003f6f008 */
[----:B-1----:R-:W-:Y:S05]  /*f900*/  @P3 BRA `(.L_x_119) ;  /* 0x0000000000043947 */ /* 0x002fea0003800000 */
[----:B------:R-:W-:Y:S01]  /*f910*/  BPT.TRAP 0x1 ;  /* 0x000000040000795c */ /* 0x000fe20000300000 */
.L_x_119:
[----:B------:R-:W-:Y:S05]  /*f920*/  @P0 BRA `(.L_x_120) ;  /* 0x0000000000040947 */ /* 0x000fea0003800000 */
[----:B------:R-:W-:Y:S01]  /*f930*/  BPT.TRAP 0x1 ;  /* 0x000000040000795c */ /* 0x000fe20000300000 */
.L_x_120:
        /* <DEDUP_REMOVED lines=9> */
[----:B------:R-:W-:Y:S01]  /*f9d0*/  R2UR UR13, R2 ;  /* 0x00000000020d72ca */ /* 0x000fe200000e0000 */
[----:B------:R-:W-:Y:S01]  /*f9e0*/  UMOV UR7, 0x10000000 ;  /* 0x1000000000077882 */ /* 0x000fe20000000000 */
[----:B------:R-:W-:Y:S01]  /*f9f0*/  UMOV UR18, 0x10 ;  /* 0x0000001000127882 */ /* 0x000fe20000000000 */
[----:B------:R-:W-:Y:S01]  /*fa00*/  UMOV UR22, 0x20 ;  /* 0x0000002000167882 */ /* 0x000fe20000000000 */
[----:B------:R-:W-:Y:S01]  /*fa10*/  VIADD R0, R0, 0x1 ;  /* 0x0000000100007836 */ /* 0x000fe20000000000 */
[----:B------:R-:W-:-:S02]  /*fa20*/  UIADD3 UR9, UR9, 0x20200, URZ ;  /* 0x0002020009097890 */ /* 0x000fc4000fffe03f */
[----:B------:R-:W-:Y:S02]  /*fa30*/  USHF.L.U32 UR11, UR11, 0x7, URZ ;  /* 0x000000070b0b7899 */ /* 0x000fe4000800063f */
[----:B------:R-:W-:Y:S01]  /*fa40*/  UIADD3 UR8, UR14, 0x5000, URZ ;  /* 0x000050000e087890 */ /* 0x000fe2000fffe03f */
[C---:B------:R-:W-:Y:S01]  /*fa50*/  ISETP.NE.AND P3, PT, R0.reuse, 0x5, PT ;  /* 0x000000050000780c */ /* 0x040fe20003f65270 */
[----:B------:R-:W-:Y:S02]  /*fa60*/  UIADD3 UR15, UR14, 0x6000, URZ ;  /* 0x000060000e0f7890 */ /* 0x000fe4000fffe03f */
[----:B------:R-:W-:Y:S01]  /*fa70*/  UIADD3 UR19, UR14, 0x7000, URZ ;  /* 0x000070000e137890 */ /* 0x000fe2000fffe03f */
[----:B------:R-:W-:Y:S01]  /*fa80*/  SEL R5, RZ, 0x1, P3 ;  /* 0x00000001ff057807 */ /* 0x000fe20001800000 */
[----:B------:R-:W-:Y:S01]  /*fa90*/  UIADD3 UR23, UR14, 0x8000, URZ ;  /* 0x000080000e177890 */ /* 0x000fe2000fffe03f */
[----:B------:R-:W-:Y:S02]  /*faa0*/  SEL R0, R0, RZ, P3 ;  /* 0x000000ff00007207 */ /* 0x000fe40001800000 */
[----:B------:R1:W-:Y:S01]  /*fab0*/  UTMALDG.4D [UR8], [UR4], desc[UR6] ;  /* 0x00000608040075b4 */ /* 0x0003e20008019000 */
[----:B------:R-:W-:Y:S01]  /*fac0*/  LOP3.LUT R4, R4, R5, RZ, 0x3c, !PT ;  /* 0x0000000504047212 */ /* 0x000fe200078e3cff */
        /* <DEDUP_REMOVED lines=16> */
.L_x_117:
[----:B------:R-:W-:Y:S05]  /*fbd0*/  BSYNC B2 ;  /* 0x0000000000027941 */ /* 0x000fea0003800000 */
.L_x_116:
[----:B------:R-:W-:Y:S01]  /*fbe0*/  ISETP.LT.OR P3, PT, R6, 0x4, !P6 ;  /* 0x000000040600780c */ /* 0x000fe20007761670 */
[----:B------:R-:W-:-:S12]  /*fbf0*/  BSSY B2, `(.L_x_121) ;  /* 0x000003c000027945 */ /* 0x000fd80003800000 */
[----:B------:R-:W-:Y:S05]  /*fc00*/  @P3 BRA `(.L_x_122) ;  /* 0x0000000000e83947 */ /* 0x000fea0003800000 */
[----:B-1----:R-:W1:Y:S01]  /*fc10*/  S2R R8, SR_CgaCtaId ;  /* 0x0000000000087919 */ /* 0x002e620000008800 */
[----:B------:R-:W-:-:S04]  /*fc20*/  MOV R5, 0x400 ;  /* 0x0000040000057802 */ /* 0x000fc80000000f00 */
[----:B-1----:R-:W-:Y:S02]  /*fc30*/  LEA R5, R8, R5, 0x18 ;  /* 0x0000000508057211 */ /* 0x002fe400078ec0ff */
[----:B------:R-:W-:Y:S02]  /*fc40*/  SHF.L.U32 R8, R4, 0x1f, RZ ;  /* 0x0000001f04087819 */ /* 0x000fe400000006ff */
[----:B------:R-:W-:-:S04]  /*fc50*/  LEA R7, R0, R5, 0x3 ;  /* 0x0000000500077211 */ /* 0x000fc800078e18ff */
[----:B------:R-:W1:Y:S02]  /*fc60*/  SYNCS.PHASECHK.TRANS64.TRYWAIT P3, [R7+URZ+0x20228], R8 ;  /* 0x02022808070075a7 */ /* 0x000e64000806017f */
[----:B-1----:R-:W-:Y:S05]  /*fc70*/  @!P3 BRA `(.L_x_123) ;  /* 0x0000000800a0b947 */ /* 0x002fea0003800000 */
.L_x_146:
[----:B------:R-:W-:Y:S01]  /*fc80*/  UPRMT UR4, UR20, 0x9910, URZ ;  /* 0x0000991014047896 */ /* 0x000fe2000800003f */
[----:B-1----:R-:W-:-:S03]  /*fc90*/  @P1 IMAD.MOV.U32 R8, RZ, RZ, 0x5000 ;  /* 0x00005000ff081424 */ /* 0x002fc600078e00ff */
[----:B------:R-:W-:Y:S01]  /*fca0*/  UISETP.NE.AND UP0, UPT, UR4, 0x2, UPT ;  /* 0x000000020400788c */ /* 0x000fe2000bf05270 */
[----:B------:R1:W-:Y:S05]  /*fcb0*/  @P1 SYNCS.ARRIVE.TRANS64 RZ, [R7+URZ+0x20200], R8 ;  /* 0x0202000807ff19a7 */ /* 0x0003ea000800003f */
[----:B------:R-:W-:-:S13]  /*fcc0*/  PLOP3.LUT P3, PT, PT, PT, UP0, 0x80, 0x0 ;  /* 0x000000000000781c */ /* 0x000fda0003f6f008 */
[----:B-1----:R-:W-:Y:S05]  /*fcd0*/  @P3 BRA `(.L_x_124) ;  /* 0x0000000000043947 */ /* 0x002fea0003800000 */
[----:B------:R-:W-:Y:S01]  /*fce0*/  BPT.TRAP 0x1 ;  /* 0x000000040000795c */ /* 0x000fe20000300000 */
.L_x_124:
[----:B------:R-:W-:Y:S05]  /*fcf0*/  @P0 BRA `(.L_x_125) ;  /* 0x0000000000040947 */ /* 0x000fea0003800000 */
[----:B------:R-:W-:Y:S01]  /*fd00*/  BPT.TRAP 0x1 ;  /* 0x000000040000795c */ /* 0x000fe20000300000 */
.L_x_125:
        /* <DEDUP_REMOVED lines=13> */
[----:B------:R-:W-:Y:S01]  /*fde0*/  IADD3 R0, R0, 0x1, RZ ;  /* 0x0000000100007810 */ /* 0x000fe20007ffe0ff */
[----:B------:R-:W-:Y:S01]  /*fdf0*/  UIADD3 UR9, UR9, 0x20200, URZ ;  /* 0x0002020009097890 */ /* 0x000fe2000fffe03f */
[----:B------:R-:W-:Y:S01]  /*fe00*/  VIADD R9, R9, 0x1 ;  /* 0x0000000109097836 */ /* 0x000fe20000000000 */
[----:B------:R-:W-:Y:S01]  /*fe10*/  USHF.L.U32 UR11, UR11, 0x7, URZ ;  /* 0x000000070b0b7899 */ /* 0x000fe2000800063f */
[----:B------:R-:W-:Y:S01]  /*fe20*/  ISETP.NE.AND P3, PT, R0, 0x5, PT ;  /* 0x000000050000780c */ /* 0x000fe20003f65270 */
[----:B------:R-:W-:-:S02]  /*fe30*/  UIADD3 UR8, UR14, 0x5000, URZ ;  /* 0x000050000e087890 */ /* 0x000fc4000fffe03f */
        /* <DEDUP_REMOVED lines=23> */
.L_x_122:
[----:B------:R-:W-:Y:S05]  /*ffb0*/  BSYNC B2 ;  /* 0x0000000000027941 */ /* 0x000fea0003800000 */
.L_x_121:
[C---:B------:R-:W-:Y:S02]  /*ffc0*/  ISETP.GT.AND P3, PT, R6.reuse, 0x4, PT ;  /* 0x000000040600780c */ /* 0x040fe40003f64270 */
[----:B------:R-:W-:-:S11]  /*ffd0*/  IADD3 R6, R6, -0x2, RZ ;  /* 0xfffffffe06067810 */ /* 0x000fd60007ffe0ff */
[----:B------:R-:W-:Y:S05]  /*ffe0*/  @P3 BRA `(.L_x_126) ;  /* 0xfffffff8000c3947 */ /* 0x000fea000383ffff */
.L_x_115:
[----:B------:R-:W-:Y:S05]  /*fff0*/  BSYNC B1 ;  /* 0x0000000000017941 */ /* 0x000fea0003800000 */
.L_x_114:
[----:B------:R-:W-:Y:S01]  /*10000*/  VIADD R17, R17, UR21 ;  /* 0x0000001511117c36 */ /* 0x000fe20008000000 */
[----:B------:R-:W-:Y:S01]  /*10010*/  ULDC UR4, c[0x0][0xa00] ;  /* 0x0002800000047ab9 */ /* 0x000fe20000000800 */
[----:B-1----:R-:W-:-:S03]  /*10020*/  PRMT R5, RZ, 0x7610, R5 ;  /* 0x00007610ff057816 */ /* 0x002fc60000000005 */
[----:B------:R-:W-:-:S13]  /*10030*/  ISETP.GE.AND P3, PT, R17, UR4, PT ;  /* 0x0000000411007c0c */ /* 0x000fda000bf66270 */
[----:B------:R-:W-:Y:S05]  /*10040*/  @!P3 BRA `(.L_x_127) ;  /* 0xffffffec003cb947 */ /* 0x000fea000383ffff */
[----:B------:R-:W-:Y:S05]  /*10050*/  BSYNC B0 ;  /* 0x0000000000007941 */ /* 0x000fea0003800000 */
.L_x_99:
[----:B------:R-:W-:Y:S05]  /*10060*/  EXIT ;  /* 0x000000000000794d */ /* 0x000fea0003800000 */
.L_x_17:
[----:B-1----:R-:W-:-:S04]  /*10070*/  MOV R3, UR4 ;  /* 0x0000000400037c02 */ /* 0x002fc80008000f00 */
[----:B------:R1:W2:Y:S03]  /*10080*/  SYNCS.PHASECHK.TRANS64.TRYWAIT P1, [R3+URZ+0x20250], R0 ;  /* 0x02025000030075a7 */ /* 0x0002a6000802017f */
[----:B--2---:R-:W-:Y:S05]  /*10090*/  @!P1 NANOSLEEP.SYNCS 0x989680 ;  /* 0x009896800000995d */ /* 0x004fea0003900000 */
[----:B------:R-:W2:Y:S02]  /*100a0*/  @!P1 SYNCS.PHASECHK.TRANS64 P1, [R3+URZ+0x20250], R0 ;  /* 0x02025000030095a7 */ /* 0x000ea4000802007f */
[----:B--2---:R-:W-:Y:S05]  /*100b0*/  @!P1 BRA `(.L_x_17) ;  /* 0xfffffffc00ec9947 */ /* 0x004fea000383ffff */
[----:B------:R-:W-:Y:S05]  /*100c0*/  BRA `(.L_x_128) ;  /* 0xffffff1000cc7947 */ /* 0x000fea000383ffff */
.L_x_19:
[----:B-1----:R-:W-:-:S04]  /*100d0*/  IMAD.U32 R5, RZ, RZ, UR26 ;  /* 0x0000001aff057e24 */ /* 0x002fc8000f8e00ff */
[----:B------:R1:W2:Y:S03]  /*100e0*/  SYNCS.PHASECHK.TRANS64.TRYWAIT P1, [R5+URZ+0x20200], R0 ;  /* 0x02020000050075a7 */ /* 0x0002a6000802017f */
[----:B--2---:R-:W-:Y:S05]  /*100f0*/  @!P1 NANOSLEEP.SYNCS 0x989680 ;  /* 0x009896800000995d */ /* 0x004fea0003900000 */
[----:B------:R-:W2:Y:S02]  /*10100*/  @!P1 SYNCS.PHASECHK.TRANS64 P1, [R5+URZ+0x20200], R0 ;  /* 0x02020000050095a7 */ /* 0x000ea4000802007f */
[----:B--2---:R-:W-:Y:S05]  /*10110*/  @!P1 BRA `(.L_x_19) ;  /* 0xfffffffc00ec9947 */ /* 0x004fea000383ffff */
[----:B------:R-:W-:Y:S05]  /*10120*/  BRA `(.L_x_129) ;  /* 0xffffff1000e07947 */ /* 0x000fea000383ffff */
.L_x_20:
[----:B-1----:R-:W-:-:S04]  /*10130*/  MOV R0, UR24 ;  /* 0x0000001800007c02 */ /* 0x002fc80008000f00 */
[----:B------:R1:W2:Y:S03]  /*10140*/  SYNCS.PHASECHK.TRANS64.TRYWAIT P1, [R0+URZ+-0x8], R3 ;  /* 0xfffff803000075a7 */ /* 0x0002a6000802017f */
[----:B--2---:R-:W-:Y:S05]  /*10150*/  @!P1 NANOSLEEP.SYNCS 0x989680 ;  /* 0x009896800000995d */ /* 0x004fea0003900000 */
[----:B------:R-:W2:Y:S02]  /*10160*/  @!P1 SYNCS.PHASECHK.TRANS64 P1, [R0+URZ+-0x8], R3 ;  /* 0xfffff803000095a7 */ /* 0x000ea4000802007f */
[----:B--2---:R-:W-:Y:S05]  /*10170*/  @!P1 BRA `(.L_x_20) ;  /* 0xfffffffc00ec9947 */ /* 0x004fea000383ffff */
[----:B------:R-:W-:Y:S05]  /*10180*/  BRA `(.L_x_130) ;  /* 0xffffff1000d07947 */ /* 0x000fea000383ffff */
.L_x_22:
[----:B-1----:R-:W-:-:S04]  /*10190*/  IMAD.U32 R8, RZ, RZ, UR6 ;  /* 0x00000006ff087e24 */ /* 0x002fc8000f8e00ff */
[----:B------:R1:W2:Y:S03]  /*101a0*/  SYNCS.PHASECHK.TRANS64.TRYWAIT P1, [R8+URZ+0x20200], R5 ;  /* 0x02020005080075a7 */ /* 0x0002a6000802017f */
[----:B--2---:R-:W-:Y:S05]  /*101b0*/  @!P1 NANOSLEEP.SYNCS 0x989680 ;  /* 0x009896800000995d */ /* 0x004fea0003900000 */
[----:B------:R-:W2:Y:S02]  /*101c0*/  @!P1 SYNCS.PHASECHK.TRANS64 P1, [R8+URZ+0x20200], R5 ;  /* 0x02020005080095a7 */ /* 0x000ea4000802007f */
[----:B--2---:R-:W-:Y:S05]  /*101d0*/  @!P1 BRA `(.L_x_22) ;  /* 0xfffffffc00ec9947 */ /* 0x004fea000383ffff */
[----:B------:R-:W-:Y:S05]  /*101e0*/  BRA `(.L_x_131) ;  /* 0xffffff3c00487947 */ /* 0x000fea000383ffff */
.L_x_27:
[----:B-1----:R-:W-:-:S04]  /*101f0*/  MOV R13, UR6 ;  /* 0x00000006000d7c02 */ /* 0x002fc80008000f00 */
[----:B------:R1:W2:Y:S03]  /*10200*/  SYNCS.PHASECHK.TRANS64.TRYWAIT P2, [R13+URZ+0x20200], R4 ;  /* 0x020200040d0075a7 */ /* 0x0002a6000804017f */
[----:B--2---:R-:W-:Y:S05]  /*10210*/  @!P2 NANOSLEEP.SYNCS 0x989680 ;  /* 0x009896800000a95d */ /* 0x004fea0003900000 */
[----:B------:R-:W2:Y:S02]  /*10220*/  @!P2 SYNCS.PHASECHK.TRANS64 P2, [R13+URZ+0x20200], R4 ;  /* 0x020200040d00a5a7 */ /* 0x000ea4000804007f */
[----:B--2---:R-:W-:Y:S05]  /*10230*/  @!P2 BRA `(.L_x_27) ;  /* 0xfffffffc00eca947 */ /* 0x004fea000383ffff */
[----:B------:R-:W-:Y:S05]  /*10240*/  BRA `(.L_x_132) ;  /* 0xffffff4c00447947 */ /* 0x000fea000383ffff */
.L_x_31:
[----:B-1----:R-:W-:-:S04]  /*10250*/  IMAD.U32 R8, RZ, RZ, UR6 ;  /* 0x00000006ff087e24 */ /* 0x002fc8000f8e00ff */
[----:B------:R1:W2:Y:S03]  /*10260*/  SYNCS.PHASECHK.TRANS64.TRYWAIT P2, [R8+URZ+0x20200], R9 ;  /* 0x02020009080075a7 */ /* 0x0002a6000804017f */
[----:B--2---:R-:W-:Y:S05]  /*10270*/  @!P2 NANOSLEEP.SYNCS 0x989680 ;  /* 0x009896800000a95d */ /* 0x004fea0003900000 */
[----:B------:R-:W2:Y:S02]  /*10280*/  @!P2 SYNCS.PHASECHK.TRANS64 P2, [R8+URZ+0x20200], R9 ;  /* 0x020200090800a5a7 */ /* 0x000ea4000804007f */
[----:B--2---:R-:W-:Y:S05]  /*10290*/  @!P2 BRA `(.L_x_31) ;  /* 0xfffffffc00eca947 */ /* 0x004fea000383ffff */
[----:B------:R-:W-:Y:S05]  /*102a0*/  BRA `(.L_x_30) ;  /* 0xffffff7000507947 */ /* 0x000fea000383ffff */
.L_x_39:
[----:B-1----:R-:W-:-:S04]  /*102b0*/  MOV R11, UR6 ;  /* 0x00000006000b7c02 */ /* 0x002fc80008000f00 */
[----:B------:R1:W2:Y:S03]  /*102c0*/  SYNCS.PHASECHK.TRANS64.TRYWAIT P2, [R11+URZ+0x20200], R4 ;  /* 0x020200040b0075a7 */ /* 0x0002a6000804017f */
[----:B--2---:R-:W-:Y:S05]  /*102d0*/  @!P2 NANOSLEEP.SYNCS 0x989680 ;  /* 0x009896800000a95d */ /* 0x004fea0003900000 */
[----:B------:R-:W2:Y:S02]  /*102e0*/  @!P2 SYNCS.PHASECHK.TRANS64 P2, [R11+URZ+0x20200], R4 ;  /* 0x020200040b00a5a7 */ /* 0x000ea4000804007f */
[----:B--2---:R-:W-:Y:S05]  /*102f0*/  @!P2 BRA `(.L_x_39) ;  /* 0xfffffffc00eca947 */ /* 0x004fea000383ffff */
[----:B------:R-:W-:Y:S05]  /*10300*/  BRA `(.L_x_133) ;  /* 0xffffff8000907947 */ /* 0x000fea000383ffff */
.L_x_43:
[----:B-1----:R-:W-:-:S04]  /*10310*/  IMAD.U32 R9, RZ, RZ, UR6 ;  /* 0x00000006ff097e24 */ /* 0x002fc8000f8e00ff */
[----:B------:R1:W2:Y:S03]  /*10320*/  SYNCS.PHASECHK.TRANS64.TRYWAIT P2, [R9+URZ+0x20200], R8 ;  /* 0x02020008090075a7 */ /* 0x0002a6000804017f */
[----:B--2---:R-:W-:Y:S05]  /*10330*/  @!P2 NANOSLEEP.SYNCS 0x989680 ;  /* 0x009896800000a95d */ /* 0x004fea0003900000 */
[----:B------:R-:W2:Y:S02]  /*10340*/  @!P2 SYNCS.PHASECHK.TRANS64 P2, [R9+URZ+0x20200], R8 ;  /* 0x020200080900a5a7 */ /* 0x000ea4000804007f */
[----:B--2---:R-:W-:Y:S05]  /*10350*/  @!P2 BRA `(.L_x_43) ;  /* 0xfffffffc00eca947 */ /* 0x004fea000383ffff */
[----:B------:R-:W-:Y:S05]  /*10360*/  BRA `(.L_x_42) ;  /* 0xffffffb000207947 */ /* 0x000fea000383ffff */
.L_x_63:
[----:B-1----:R-:W-:-:S04]  /*10370*/  MOV R3, UR24 ;  /* 0x0000001800037c02 */ /* 0x002fc80008000f00 */
[----:B------:R1:W2:Y:S03]  /*10380*/  SYNCS.PHASECHK.TRANS64.TRYWAIT P1, [R3+URZ+0x8], R0 ;  /* 0x00000800030075a7 */ /* 0x0002a6000802017f */
[----:B--2---:R-:W-:Y:S05]  /*10390*/  @!P1 NANOSLEEP.SYNCS 0x989680 ;  /* 0x009896800000995d */ /* 0x004fea0003900000 */
[----:B------:R-:W2:Y:S02]  /*103a0*/  @!P1 SYNCS.PHASECHK.TRANS64 P1, [R3+URZ+0x8], R0 ;  /* 0x00000800030095a7 */ /* 0x000ea4000802007f */
[----:B--2---:R-:W-:Y:S05]  /*103b0*/  @!P1 BRA `(.L_x_63) ;  /* 0xfffffffc00ec9947 */ /* 0x004fea000383ffff */
[----:B------:R-:W-:Y:S05]  /*103c0*/  BRA `(.L_x_134) ;  /* 0xffffffc800407947 */ /* 0x000fea000383ffff */
.L_x_84:
[----:B------:R-:W-:Y:S01]  /*103d0*/  BSSY B1, `(.L_x_135) ;  /* 0x0000006000017945 */ /* 0x000fe20003800000 */
[----:B------:R-:W-:-:S07]  /*103e0*/  IMAD.MOV.U32 R15, RZ, RZ, -0x1 ;  /* 0xffffffffff0f7424 */ /* 0x000fce00078e00ff */
[----:B------:R-:W-:Y:S05]  /*103f0*/  WARPSYNC.COLLECTIVE R15, `(.L_x_136) ;  /* 0x000000000f0c7348 */ /* 0x000fea0003c00000 */
[----:B------:R-:W-:Y:S02]  /*10400*/  ELECT P6, UR62, PT ;  /* 0x00000000003e782f */ /* 0x000fe400038c0000 */
[----:B------:R-:W-:Y:S01]  /*10410*/  MOV R14, UR62 ;  /* 0x0000003e000e7c02 */ /* 0x000fe20008000f00 */
[----:B------:R-:W-:Y:S10]  /*10420*/  ENDCOLLECTIVE ;  /* 0x000000000000791b */ /* 0x000ff40003800000 */
.L_x_136:
[----:B------:R-:W-:Y:S05]  /*10430*/  BSYNC B1 ;  /* 0x0000000000017941 */ /* 0x000fea0003800000 */
.L_x_135:
[----:B------:R-:W-:Y:S05]  /*10440*/  BRA `(.L_x_137) ;  /* 0xffffffdc00cc7947 */ /* 0x000fea000383ffff */
.L_x_87:
[----:B-1----:R1:W2:Y:S02]  /*10450*/  SYNCS.PHASECHK.TRANS64.TRYWAIT P2, [R7+URZ+0x20260], R6 ;  /* 0x02026006070075a7 */ /* 0x0022a4000804017f */
[----:B--2---:R-:W-:Y:S05]  /*10460*/  @!P2 NANOSLEEP.SYNCS 0x989680 ;  /* 0x009896800000a95d */ /* 0x004fea0003900000 */
[----:B------:R-:W2:Y:S02]  /*10470*/  @!P2 SYNCS.PHASECHK.TRANS64 P2, [R7+URZ+0x20260], R6 ;  /* 0x020260060700a5a7 */ /* 0x000ea4000804007f */
[----:B--2---:R-:W-:Y:S05]  /*10480*/  @!P2 BRA `(.L_x_87) ;  /* 0xfffffffc00f0a947 */ /* 0x004fea000383ffff */
[----:B------:R-:W-:Y:S05]  /*10490*/  BRA `(.L_x_138) ;  /* 0xffffffdc00ec7947 */ /* 0x000fea000383ffff */
.L_x_92:
[----:B-1----:R1:W2:Y:S02]  /*104a0*/  SYNCS.PHASECHK.TRANS64.TRYWAIT P2, [R7+URZ+0x202b0], R4 ;  /* 0x0202b004070075a7 */ /* 0x0022a4000804017f */
[----:B--2---:R-:W-:Y:S05]  /*104b0*/  @!P2 NANOSLEEP.SYNCS 0x989680 ;  /* 0x009896800000a95d */ /* 0x004fea0003900000 */
[----:B------:R-:W2:Y:S02]  /*104c0*/  @!P2 SYNCS.PHASECHK.TRANS64 P2, [R7+URZ+0x202b0], R4 ;  /* 0x0202b0040700a5a7 */ /* 0x000ea4000804007f */
[----:B--2---:R-:W-:Y:S05]  /*104d0*/  @!P2 BRA `(.L_x_92) ;  /* 0xfffffffc00f0a947 */ /* 0x004fea000383ffff */
[----:B------:R-:W-:Y:S05]  /*104e0*/  BRA `(.L_x_91) ;  /* 0xffffffe000d07947 */ /* 0x000fea000383ffff */
.L_x_95:
[----:B-1----:R1:W2:Y:S02]  /*104f0*/  SYNCS.PHASECHK.TRANS64.TRYWAIT P2, [R4+URZ+0x20260], R9 ;  /* 0x02026009040075a7 */ /* 0x0022a4000804017f */
[----:B--2---:R-:W-:Y:S05]  /*10500*/  @!P2 NANOSLEEP.SYNCS 0x989680 ;  /* 0x009896800000a95d */ /* 0x004fea0003900000 */
[----:B------:R-:W2:Y:S02]  /*10510*/  @!P2 SYNCS.PHASECHK.TRANS64 P2, [R4+URZ+0x20260], R9 ;  /* 0x020260090400a5a7 */ /* 0x000ea4000804007f */
[----:B--2---:R-:W-:Y:S05]  /*10520*/  @!P2 BRA `(.L_x_95) ;  /* 0xfffffffc00f0a947 */ /* 0x004fea000383ffff */
[----:B------:R-:W-:Y:S05]  /*10530*/  BRA `(.L_x_139) ;  /* 0xffffffe000e47947 */ /* 0x000fea000383ffff */
.L_x_100:
[----:B------:R-:W-:Y:S01]  /*10540*/  BSSY B1, `(.L_x_140) ;  /* 0x0000006000017945 */ /* 0x000fe20003800000 */
[----:B------:R-:W-:-:S07]  /*10550*/  MOV R15, 0xffffffff ;  /* 0xffffffff000f7802 */ /* 0x000fce0000000f00 */
[----:B------:R-:W-:Y:S05]  /*10560*/  WARPSYNC.COLLECTIVE R15, `(.L_x_141) ;  /* 0x000000000f0c7348 */ /* 0x000fea0003c00000 */
[----:B------:R-:W-:Y:S02]  /*10570*/  ELECT P6, UR62, PT ;  /* 0x00000000003e782f */ /* 0x000fe400038c0000 */
[----:B------:R-:W-:Y:S01]  /*10580*/  MOV R14, UR62 ;  /* 0x0000003e000e7c02 */ /* 0x000fe20008000f00 */
[----:B------:R-:W-:Y:S10]  /*10590*/  ENDCOLLECTIVE ;  /* 0x000000000000791b */ /* 0x000ff40003800000 */
.L_x_141:
[----:B------:R-:W-:Y:S05]  /*105a0*/  BSYNC B1 ;  /* 0x0000000000017941 */ /* 0x000fea0003800000 */
.L_x_140:
[----:B------:R-:W-:Y:S05]  /*105b0*/  BRA `(.L_x_142) ;  /* 0xffffffe800787947 */ /* 0x000fea000383ffff */
.L_x_103:
[----:B-1----:R1:W2:Y:S02]  /*105c0*/  SYNCS.PHASECHK.TRANS64.TRYWAIT P4, [R8+URZ+0x20228], R7 ;  /* 0x02022807080075a7 */ /* 0x0022a4000808017f */
[----:B--2---:R-:W-:Y:S05]  /*105d0*/  @!P4 NANOSLEEP.SYNCS 0x989680 ;  /* 0x009896800000c95d */ /* 0x004fea0003900000 */
[----:B------:R-:W2:Y:S02]  /*105e0*/  @!P4 SYNCS.PHASECHK.TRANS64 P4, [R8+URZ+0x20228], R7 ;  /* 0x020228070800c5a7 */ /* 0x000ea4000808007f */
[----:B--2---:R-:W-:Y:S05]  /*105f0*/  @!P4 BRA `(.L_x_103) ;  /* 0xfffffffc00f0c947 */ /* 0x004fea000383ffff */
[----:B------:R-:W-:Y:S05]  /*10600*/  BRA `(.L_x_143) ;  /* 0xffffffe8008c7947 */ /* 0x000fea000383ffff */
.L_x_108:
[----:B-1----:R1:W2:Y:S02]  /*10610*/  SYNCS.PHASECHK.TRANS64.TRYWAIT P4, [R5+URZ+0x202b0], R8 ;  /* 0x0202b008050075a7 */ /* 0x0022a4000808017f */
[----:B--2---:R-:W-:Y:S05]  /*10620*/  @!P4 NANOSLEEP.SYNCS 0x989680 ;  /* 0x009896800000c95d */ /* 0x004fea0003900000 */
[----:B------:R-:W2:Y:S02]  /*10630*/  @!P4 SYNCS.PHASECHK.TRANS64 P4, [R5+URZ+0x202b0], R8 ;  /* 0x0202b0080500c5a7 */ /* 0x000ea4000808007f */
[----:B--2---:R-:W-:Y:S05]  /*10640*/  @!P4 BRA `(.L_x_108) ;  /* 0xfffffffc00f0c947 */ /* 0x004fea000383ffff */
[----:B------:R-:W-:Y:S05]  /*10650*/  BRA `(.L_x_107) ;  /* 0xffffffec00687947 */ /* 0x000fea000383ffff */
.L_x_111:
[----:B-1----:R1:W2:Y:S02]  /*10660*/  SYNCS.PHASECHK.TRANS64.TRYWAIT P3, [R7+URZ+0x20228], R8 ;  /* 0x02022808070075a7 */ /* 0x0022a4000806017f */
[----:B--2---:R-:W-:Y:S05]  /*10670*/  @!P3 NANOSLEEP.SYNCS 0x989680 ;  /* 0x009896800000b95d */ /* 0x004fea0003900000 */
[----:B------:R-:W2:Y:S02]  /*10680*/  @!P3 SYNCS.PHASECHK.TRANS64 P3, [R7+URZ+0x20228], R8 ;  /* 0x020228080700b5a7 */ /* 0x000ea4000806007f */
[----:B--2---:R-:W-:Y:S05]  /*10690*/  @!P3 BRA `(.L_x_111) ;  /* 0xfffffffc00f0b947 */ /* 0x004fea000383ffff */
[----:B------:R-:W-:Y:S05]  /*106a0*/  BRA `(.L_x_144) ;  /* 0xffffffec00807947 */ /* 0x000fea000383ffff */
.L_x_118:
[----:B-1----:R1:W2:Y:S02]  /*106b0*/  SYNCS.PHASECHK.TRANS64.TRYWAIT P3, [R7+URZ+0x20228], R8 ;  /* 0x02022808070075a7 */ /* 0x0022a4000806017f */
[----:B--2---:R-:W-:Y:S05]  /*106c0*/  @!P3 NANOSLEEP.SYNCS 0x989680 ;  /* 0x009896800000b95d */ /* 0x004fea0003900000 */
[----:B------:R-:W2:Y:S02]  /*106d0*/  @!P3 SYNCS.PHASECHK.TRANS64 P3, [R7+URZ+0x20228], R8 ;  /* 0x020228080700b5a7 */ /* 0x000ea4000806007f */
[----:B--2---:R-:W-:Y:S05]  /*106e0*/  @!P3 BRA `(.L_x_118) ;  /* 0xfffffffc00f0b947 */ /* 0x004fea000383ffff */
[----:B------:R-:W-:Y:S05]  /*106f0*/  BRA `(.L_x_145) ;  /* 0xfffffff0006c7947 */ /* 0x000fea000383ffff */
.L_x_123:
[----:B-1----:R1:W2:Y:S02]  /*10700*/  SYNCS.PHASECHK.TRANS64.TRYWAIT P3, [R7+URZ+0x20228], R8 ;  /* 0x02022808070075a7 */ /* 0x0022a4000806017f */
[----:B--2---:R-:W-:Y:S05]  /*10710*/  @!P3 NANOSLEEP.SYNCS 0x989680 ;  /* 0x009896800000b95d */ /* 0x004fea0003900000 */
[----:B------:R-:W2:Y:S02]  /*10720*/  @!P3 SYNCS.PHASECHK.TRANS64 P3, [R7+URZ+0x20228], R8 ;  /* 0x020228080700b5a7 */ /* 0x000ea4000806007f */
[----:B--2---:R-:W-:Y:S05]  /*10730*/  @!P3 BRA `(.L_x_123) ;  /* 0xfffffffc00f0b947 */ /* 0x004fea000383ffff */
[----:B------:R-:W-:Y:S05]  /*10740*/  BRA `(.L_x_146) ;  /* 0xfffffff4004c7947 */ /* 0x000fea000383ffff */
        .weak           $__internal_0_$__cuda_sm20_rcp_rn_f32_slowpath
        .type           $__internal_0_$__cuda_sm20_rcp_rn_f32_slowpath,@function
        .size           $__internal_0_$__cuda_sm20_rcp_rn_f32_slowpath,(.L_x_152 - $__internal_0_$__cuda_sm20_rcp_rn_f32_slowpath)
$__internal_0_$__cuda_sm20_rcp_rn_f32_slowpath:
[----:B------:R-:W-:Y:S01]  /*10750*/  IMAD.SHL.U32 R0, R3, 0x2, RZ ;  /* 0x0000000203007824 */ /* 0x000fe200078e00ff */
[----:B------:R-:W-:Y:S04]  /*10760*/  BSSY B2, `(.L_x_147) ;  /* 0x0000030000027945 */ /* 0x000fe80003800000 */
[----:B------:R-:W-:-:S04]  /*10770*/  SHF.R.U32.HI R21, RZ, 0x18, R0 ;  /* 0x00000018ff157819 */ /* 0x000fc80000011600 */
[----:B------:R-:W-:-:S13]  /*10780*/  ISETP.NE.U32.AND P0, PT, R21, RZ, PT ;  /* 0x000000ff1500720c */ /* 0x000fda0003f05070 */
[----:B------:R-:W-:Y:S05]  /*10790*/  @P0 BRA `(.L_x_148) ;  /* 0x0000000000280947 */ /* 0x000fea0003800000 */
[----:B------:R-:W-:-:S04]  /*107a0*/  SHF.L.U32 R0, R3, 0x1, RZ ;  /* 0x0000000103007819 */ /* 0x000fc800000006ff */
[----:B------:R-:W-:-:S13]  /*107b0*/  ISETP.NE.AND P0, PT, R0, RZ, PT ;  /* 0x000000ff0000720c */ /* 0x000fda0003f05270 */
[----:B------:R-:W-:Y:S01]  /*107c0*/  @P0 FFMA R9, R3, 1.84467440737095516160e+19, RZ ;  /* 0x5f80000003090823 */ /* 0x000fe200000000ff */
[----:B------:R-:W-:Y:S08]  /*107d0*/  @!P0 MUFU.RCP R8, R3 ;  /* 0x0000000300088308 */ /* 0x000ff00000001000 */
[----:B------:R-:W1:Y:S02]  /*107e0*/  @P0 MUFU.RCP R0, R9 ;  /* 0x0000000900000308 */ /* 0x000e640000001000 */
[----:B-1----:R-:W-:-:S04]  /*107f0*/  @P0 FFMA R12, R9, R0, -1 ;  /* 0xbf800000090c0423 */ /* 0x002fc80000000000 */
[----:B------:R-:W-:-:S04]  /*10800*/  @P0 FADD.FTZ R13, -R12, -RZ ;  /* 0x800000ff0c0d0221 */ /* 0x000fc80000010100 */
[----:B------:R-:W-:-:S04]  /*10810*/  @P0 FFMA R0, R0, R13, R0 ;  /* 0x0000000d00000223 */ /* 0x000fc80000000000 */
[----:B------:R-:W-:Y:S01]  /*10820*/  @P0 FFMA R8, R0, 1.84467440737095516160e+19, RZ ;  /* 0x5f80000000080823 */ /* 0x000fe200000000ff */
[----:B------:R-:W-:Y:S06]  /*10830*/  BRA `(.L_x_149) ;  /* 0x0000000000887947 */ /* 0x000fec0003800000 */
.L_x_148:
[----:B------:R-:W-:-:S05]  /*10840*/  VIADD R24, R21, 0xffffff03 ;  /* 0xffffff0315187836 */ /* 0x000fca0000000000 */
[----:B------:R-:W-:-:S13]  /*10850*/  ISETP.GT.U32.AND P0, PT, R24, 0x1, PT ;  /* 0x000000011800780c */ /* 0x000fda0003f04070 */
[----:B------:R-:W-:Y:S05]  /*10860*/  @P0 BRA `(.L_x_150) ;  /* 0x0000000000780947 */ /* 0x000fea0003800000 */
[----:B------:R-:W-:Y:S02]  /*10870*/  LOP3.LUT R0, R3, 0x7fffff, RZ, 0xc0, !PT ;  /* 0x007fffff03007812 */ /* 0x000fe400078ec0ff */
[----:B------:R-:W-:Y:S02]  /*10880*/  MOV R13, 0x3 ;  /* 0x00000003000d7802 */ /* 0x000fe40000000f00 */
[----:B------:R-:W-:Y:S02]  /*10890*/  LOP3.LUT R0, R0, 0x3f800000, RZ, 0xfc, !PT ;  /* 0x3f80000000007812 */ /* 0x000fe400078efcff */
[----:B------:R-:W-:Y:S02]  /*108a0*/  SHF.L.U32 R13, R13, R24, RZ ;  /* 0x000000180d0d7219 */ /* 0x000fe400000006ff */
[----:B------:R-:W1:Y:S02]  /*108b0*/  MUFU.RCP R9, R0 ;  /* 0x0000000000097308 */ /* 0x000e640000001000 */
[----:B-1----:R-:W-:-:S04]  /*108c0*/  FFMA R8, R0, R9, -1 ;  /* 0xbf80000000087423 */ /* 0x002fc80000000009 */
[----:B------:R-:W-:-:S04]  /*108d0*/  FADD.FTZ R8, -R8, -RZ ;  /* 0x800000ff08087221 */ /* 0x000fc80000010100 */
[CCC-:B------:R-:W-:Y:S01]  /*108e0*/  FFMA.RM R12, R9.reuse, R8.reuse, R9.reuse ;  /* 0x00000008090c7223 */ /* 0x1c0fe20000004009 */
[----:B------:R-:W-:-:S04]  /*108f0*/  FFMA.RP R9, R9, R8, R9 ;  /* 0x0000000809097223 */ /* 0x000fc80000008009 */
[C---:B------:R-:W-:Y:S02]  /*10900*/  LOP3.LUT R8, R12.reuse, 0x7fffff, RZ, 0xc0, !PT ;  /* 0x007fffff0c087812 */ /* 0x040fe400078ec0ff */
[----:B------:R-:W-:Y:S02]  /*10910*/  FSETP.NEU.FTZ.AND P0, PT, R12, R9, PT ;  /* 0x000000090c00720b */ /* 0x000fe40003f1d000 */
[----:B------:R-:W-:Y:S02]  /*10920*/  LOP3.LUT R8, R8, 0x800000, RZ, 0xfc, !PT ;  /* 0x0080000008087812 */ /* 0x000fe400078efcff */
[----:B------:R-:W-:Y:S02]  /*10930*/  SEL R9, RZ, 0xffffffff, !P0 ;  /* 0xffffffffff097807 */ /* 0x000fe40004000000 */
[----:B------:R-:W-:-:S03]  /*10940*/  LOP3.LUT R13, R13, R8, RZ, 0xc0, !PT ;  /* 0x000000080d0d7212 */ /* 0x000fc600078ec0ff */
[----:B------:R-:W-:Y:S01]  /*10950*/  IMAD.MOV R9, RZ, RZ, -R9 ;  /* 0x000000ffff097224 */ /* 0x000fe200078e0a09 */
[----:B------:R-:W-:-:S04]  /*10960*/  SHF.R.U32.HI R13, RZ, R24, R13 ;  /* 0x00000018ff0d7219 */ /* 0x000fc8000001160d */
[--C-:B------:R-:W-:Y:S01]  /*10970*/  LOP3.LUT P1, RZ, R9, R24, R8.reuse, 0xf8, !PT ;  /* 0x0000001809ff7212 */ /* 0x100fe2000782f808 */
[----:B------:R-:W-:Y:S01]  /*10980*/  VIADD R9, R21, 0xffffff04 ;  /* 0xffffff0415097836 */ /* 0x000fe20000000000 */
[C---:B------:R-:W-:Y:S02]  /*10990*/  LOP3.LUT P0, RZ, R13.reuse, 0x1, RZ, 0xc0, !PT ;  /* 0x000000010dff7812 */ /* 0x040fe4000780c0ff */
[----:B------:R-:W-:Y:S02]  /*109a0*/  LOP3.LUT P2, RZ, R13, 0x2, RZ, 0xc0, !PT ;  /* 0x000000020dff7812 */ /* 0x000fe4000784c0ff */
[----:B------:R-:W-:Y:S02]  /*109b0*/  SHF.R.U32.HI R8, RZ, R9, R8 ;  /* 0x00000009ff087219 */ /* 0x000fe40000011608 */
[----:B------:R-:W-:Y:S02]  /*109c0*/  PLOP3.LUT P0, PT, P0, P1, P2, 0xe0, 0x0 ;  /* 0x000000000000781c */ /* 0x000fe40000703c20 */
[----:B------:R-:W-:-:S02]  /*109d0*/  LOP3.LUT P1, RZ, R3, 0x7fffff, RZ, 0xc0, !PT ;  /* 0x007fffff03ff7812 */ /* 0x000fc4000782c0ff */
[----:B------:R-:W-:-:S04]  /*109e0*/  SEL R0, RZ, 0x1, !P0 ;  /* 0x00000001ff007807 */ /* 0x000fc80004000000 */
[----:B------:R-:W-:-:S04]  /*109f0*/  IADD3 R0, -R0, RZ, RZ ;  /* 0x000000ff00007210 */ /* 0x000fc80007ffe1ff */
[----:B------:R-:W-:-:S13]  /*10a00*/  ISETP.GE.AND P0, PT, R0, RZ, PT ;  /* 0x000000ff0000720c */ /* 0x000fda0003f06270 */
[----:B------:R-:W-:-:S05]  /*10a10*/  @!P0 IADD3 R8, R8, 0x1, RZ ;  /* 0x0000000108088810 */ /* 0x000fca0007ffe0ff */
[----:B------:R-:W-:-:S05]  /*10a20*/  @!P1 IMAD.SHL.U32 R8, R8, 0x2, RZ ;  /* 0x0000000208089824 */ /* 0x000fca00078e00ff */
[----:B------:R-:W-:Y:S01]  /*10a30*/  LOP3.LUT R8, R8, 0x80000000, R3, 0xf8, !PT ;  /* 0x8000000008087812 */ /* 0x000fe200078ef803 */
[----:B------:R-:W-:Y:S06]  /*10a40*/  BRA `(.L_x_149) ;  /* 0x0000000000047947 */ /* 0x000fec0003800000 */
.L_x_150:
[----:B------:R1:W2:Y:S02]  /*10a50*/  MUFU.RCP R8, R3 ;  /* 0x0000000300087308 */ /* 0x0002a40000001000 */
.L_x_149:
[----:B------:R-:W-:Y:S05]  /*10a60*/  BSYNC B2 ;  /* 0x0000000000027941 */ /* 0x000fea0003800000 */
.L_x_147:
[----:B--2---:R-:W-:Y:S01]  /*10a70*/  MOV R0, R8 ;  /* 0x0000000800007202 */ /* 0x004fe20000000f00 */
[----:B------:R-:W-:Y:S01]  /*10a80*/  IMAD.MOV.U32 R8, RZ, RZ, R14 ;  /* 0x000000ffff087224 */ /* 0x000fe200078e000e */
[----:B------:R-:W-:-:S04]  /*10a90*/  MOV R9, 0x0 ;  /* 0x0000000000097802 */ /* 0x000fc80000000f00 */
[----:B-1----:R-:W-:Y:S05]  /*10aa0*/  RET.REL.NODEC R8 `(_ZN7cutlass13device_kernelINS_4fmha6kernel28FmhaKernelTmaWarpSpecializedINS1_10collective30FmhaMainloopTmaWarpSpecializedINS_10bfloat16_tEffN4cute5tupleIJNS7_1CILi128EEESA_NS9_ILi80EEEEEENS8_IJiNS9_ILi1EEENS8_IJiiEEEEEESF_SF_NS4_12CausalFusionEJNS2_6OptionILNS2_3TagE0ENS9_ILb1EEEEENSH_ILSI_2ESJ_EEEEENS4_15FmhaFwdEpilogueIS6_fNS8_IJNS9_ILi64EEESB_SA_EEEEENS2_23PersistentTileSchedulerEJSK_SL_EEEEEvNT_6ParamsE) ;  /* 0xfffffef408547950 */ /* 0x002fea0003c3ffff */
.L_x_151:
[----:B------:R-:W-:-:S00]  /*10ab0*/  BRA `(.L_x_151) ;  /* 0xfffffffc00fc7947 */ /* 0x000fc0000383ffff */
[----:B------:R-:W-:-:S00]  /*10ac0*/  NOP ;  /* 0x0000000000007918 */ /* 0x000fc00000000000 */
        /* <DEDUP_REMOVED lines=11> */
.L_x_152:


//--------------------- .nv.global.init           --------------------------
	.section	.nv.global.init,"aw",@progbits
.nv.global.init:
	.type		$str$24,@object
	.size		$str$24,($str$25 - $str$24)
$str$24:
        /*0000*/ 	.byte	0x28, 0x61, 0x64, 0x64, 0x72, 0x65, 0x73, 0x73, 0x20, 0x26, 0x20, 0x6d, 0x61, 0x73, 0x6b, 0x29
        /*0010*/ 	.byte	0x20, 0x3d, 0x3d, 0x20, 0x30, 0x00
	.type		$str$25,@object
	.size		$str$25,(__unnamed_1 - $str$25)
$str$25:
        /*0016*/ 	.byte	0x2f, 0x74, 0x6d, 0x70, 0x2f, 0x63, 0x75, 0x74, 0x6c, 0x61, 0x73, 0x73, 0x5f, 0x73, 0x77, 0x65
        /*0026*/ 	.byte	0x65, 0x70, 0x5f, 0x73, 0x72, 0x63, 0x2f, 0x69, 0x6e, 0x63, 0x6c, 0x75, 0x64, 0x65, 0x2f, 0x63
        /*0036*/ 	.byte	0x75, 0x74, 0x65, 0x2f, 0x70, 0x6f, 0x69, 0x6e, 0x74, 0x65, 0x72, 0x5f, 0x66, 0x6c, 0x61, 0x67
        /*0046*/ 	.byte	0x67, 0x65, 0x64, 0x2e, 0x68, 0x70, 0x70, 0x00
	.type		__unnamed_1,@object
	.size		__unnamed_1,(__unnamed_2 - __unnamed_1)
__unnamed_1:
        /*004e*/ 	.byte	0x61, 0x75, 0x74, 0x6f, 0x20, 0x63, 0x75, 0x74, 0x65, 0x3a, 0x3a, 0x61, 0x73, 0x5f, 0x70, 0x6f
        /* <DEDUP_REMOVED lines=27> */
        /*020e*/ 	.byte	0x31, 0x30, 0x32, 0x34, 0x3e, 0x3e, 0x3e, 0x3e, 0x3e, 0x5d, 0x00
	.type		__unnamed_2,@object
	.size		__unnamed_2,(.L_1 - __unnamed_2)
__unnamed_2:
        /* <DEDUP_REMOVED lines=29> */
.L_1:


//--------------------- .nv.shared._ZN7cutlass13device_kernelINS_4fmha6kernel28FmhaKernelTmaWarpSpecializedINS1_10collective30FmhaMainloopTmaWarpSpecializedINS_10bfloat16_tEffN4cute5tupleIJNS7_1CILi128EEESA_NS9_ILi80EEEEEENS8_IJiNS9_ILi1EEENS8_IJiiEEEEEESF_SF_NS4_12CausalFusionEJNS2_6OptionILNS2_3TagE0ENS9_ILb1EEEEENSH_ILSI_2ESJ_EEEEENS4_15FmhaFwdEpilogueIS6_fNS8_IJNS9_ILi64EEESB_SA_EEEEENS2_23PersistentTileSchedulerEJSK_SL_EEEEEvNT_6ParamsE --------------------------
	.section	.nv.shared._ZN7cutlass13device_kernelINS_4fmha6kernel28FmhaKernelTmaWarpSpecializedINS1_10collective30FmhaMainloopTmaWarpSpecializedINS_10bfloat16_tEffN4cute5tupleIJNS7_1CILi128EEESA_NS9_ILi80EEEEEENS8_IJiNS9_ILi1EEENS8_IJiiEEEEEESF_SF_NS4_12CausalFusionEJNS2_6OptionILNS2_3TagE0ENS9_ILb1EEEEENSH_ILSI_2ESJ_EEEEENS4_15FmhaFwdEpilogueIS6_fNS8_IJNS9_ILi64EEESB_SA_EEEEENS2_23PersistentTileSchedulerEJSK_SL_EEEEEvNT_6ParamsE,"aw",@nobits
	.sectionflags	@""
	.align	16
	.zero		1024


//--------------------- .nv.shared.reserved.0     --------------------------
	.section	.nv.shared.reserved.0,"aw",@nobits
	.weak		__nv_reservedSMEM_offset_0_alias
	.size		__nv_reservedSMEM_offset_0_alias, 0, 0
	.other		__nv_reservedSMEM_offset_0_alias,@"STO_CUDA_RESERVED_SHARED STV_DEFAULT"
__nv_reservedSMEM_offset_0_alias:
	.zero		0


//--------------------- .nv.global                --------------------------
	.section	.nv.global,"aw",@nobits
.nv.global:
	.type		_ZN39_INTERNAL_993a1376_4_k_cu_561f3c08_33404cute1_E,@object
	.size		_ZN39_INTERNAL_993a1376_4_k_cu_561f3c08_33404cute1_E,(_ZN39_INTERNAL_993a1376_4_k_cu_561f3c08_33404cuda3std3__45__cpo6cbeginE - _ZN39_INTERNAL_993a1376_4_k_cu_561f3c08_33404cute1_E)
_ZN39_INTERNAL_993a1376_4_k_cu_561f3c08_33404cute1_E:
	.zero		1
	.type		_ZN39_INTERNAL_993a1376_4_k_cu_561f3c08_33404cuda3std3__45__cpo6cbeginE,@object
	.size		_ZN39_INTERNAL_993a1376_4_k_cu_561f3c08_33404cuda3std3__45__cpo6cbeginE,(_ZN39_INTERNAL_993a1376_4_k_cu_561f3c08_33404cuda3std3__48in_placeE - _ZN39_INTERNAL_993a1376_4_k_cu_561f3c08_33404cuda3std3__45__cpo6cbeginE)
_ZN39_INTERNAL_993a1376_4_k_cu_561f3c08_33404cuda3std3__45__cpo6cbeginE:
	.zero		1
	.type		_ZN39_INTERNAL_993a1376_4_k_cu_561f3c08_33404cuda3std3__48in_placeE,@object
	.size		_ZN39_INTERNAL_993a1376_4_k_cu_561f3c08_33404cuda3std3__48in_placeE,(_ZN39_INTERNAL_993a1376_4_k_cu_561f3c08_33404cuda3std6ranges3__45__cpo9iter_moveE - _ZN39_INTERNAL_993a1376_4_k_cu_561f3c08_33404cuda3std3__48in_placeE)
_ZN39_INTERNAL_993a1376_4_k_cu_561f3c08_33404cuda3std3__48in_placeE:
	.zero		1
	.type		_ZN39_INTERNAL_993a1376_4_k_cu_561f3c08_33404cuda3std6ranges3__45__cpo9iter_moveE,@object
	.size		_ZN39_INTERNAL_993a1376_4_k_cu_561f3c08_33404cuda3std6ranges3__45__cpo9iter_moveE,(_ZN39_INTERNAL_993a1376_4_k_cu_561f3c08_33404cuda3std3__45__cpo5beginE - _ZN39_INTERNAL_993a1376_4_k_cu_561f3c08_33404cuda3std6ranges3__45__cpo9iter_moveE)
_ZN39_INTERNAL_993a1376_4_k_cu_561f3c08_33404cuda3std6ranges3__45__cpo9iter_moveE:
	.zero		1
	.type		_ZN39_INTERNAL_993a1376_4_k_cu_561f3c08_33404cuda3std3__45__cpo5beginE,@object
	.size		_ZN39_INTERNAL_993a1376_4_k_cu_561f3c08_33404cuda3std3__45__cpo5beginE,(_ZN39_INTERNAL_993a1376_4_k_cu_561f3c08_33404cuda3std3__441_GLOBAL__N__993a1376_4_k_cu_561f3c08_33406ignoreE - _ZN39_INTERNAL_993a1376_4_k_cu_561f3c08_33404cuda3std3__45__cpo5beginE)
_ZN39_INTERNAL_993a1376_4_k_cu_561f3c08_33404cuda3std3__45__cpo5beginE:
	.zero		1
	.type		_ZN39_INTERNAL_993a1376_4_k_cu_561f3c08_33404cuda3std3__441_GLOBAL__N__993a1376_4_k_cu_561f3c08_33406ignoreE,@object
	.size		_ZN39_INTERNAL_993a1376_4_k_cu_561f3c08_33404cuda3std3__441_GLOBAL__N__993a1376_4_k_cu_561f3c08_33406ignoreE,(_ZN39_INTERNAL_993a1376_4_k_cu_561f3c08_33404cute7productE - _ZN39_INTERNAL_993a1376_4_k_cu_561f3c08_33404cuda3std3__441_GLOBAL__N__993a1376_4_k_cu_561f3c08_33406ignoreE)
_ZN39_INTERNAL_993a1376_4_k_cu_561f3c08_33404cuda3std3__441_GLOBAL__N__993a1376_4_k_cu_561f3c08_33406ignoreE:
	.zero		1
	.type		_ZN39_INTERNAL_993a1376_4_k_cu_561f3c08_33404cute7productE,@object
	.size		_ZN39_INTERNAL_993a1376_4_k_cu_561f3c08_33404cute7productE,(_ZN39_INTERNAL_993a1376_4_k_cu_561f3c08_33404cuda3std3__45__cpo3endE - _ZN39_INTERNAL_993a1376_4_k_cu_561f3c08_33404cute7productE)
_ZN39_INTERNAL_993a1376_4_k_cu_561f3c08_33404cute7productE:
	.zero		1
	.type		_ZN39_INTERNAL_993a1376_4_k_cu_561f3c08_33404cuda3std3__45__cpo3endE,@object
	.size		_ZN39_INTERNAL_993a1376_4_k_cu_561f3c08_33404cuda3std3__45__cpo3endE,(_ZN39_INTERNAL_993a1376_4_k_cu_561f3c08_33404cuda3std3__419piecewise_constructE - _ZN39_INTERNAL_993a1376_4_k_cu_561f3c08_33404cuda3std3__45__cpo3endE)
_ZN39_INTERNAL_993a1376_4_k_cu_561f3c08_33404cuda3std3__45__cpo3endE:
	.zero		1
	.type		_ZN39_INTERNAL_993a1376_4_k_cu_561f3c08_33404cuda3std3__419piecewise_constructE,@object
	.size		_ZN39_INTERNAL_993a1376_4_k_cu_561f3c08_33404cuda3std3__419piecewise_constructE,(_ZN39_INTERNAL_993a1376_4_k_cu_561f3c08_33404cuda3std3__45__cpo4cendE - _ZN39_INTERNAL_993a1376_4_k_cu_561f3c08_33404cuda3std3__419piecewise_constructE)
_ZN39_INTERNAL_993a1376_4_k_cu_561f3c08_33404cuda3std3__419piecewise_constructE:
	.zero		1
	.type		_ZN39_INTERNAL_993a1376_4_k_cu_561f3c08_33404cuda3std3__45__cpo4cendE,@object
	.size		_ZN39_INTERNAL_993a1376_4_k_cu_561f3c08_33404cuda3std3__45__cpo4cendE,(_ZN39_INTERNAL_993a1376_4_k_cu_561f3c08_33404cuda3std6ranges3__45__cpo4swapE - _ZN39_INTERNAL_993a1376_4_k_cu_561f3c08_33404cuda3std3__45__cpo4cendE)
_ZN39_INTERNAL_993a1376_4_k_cu_561f3c08_33404cuda3std3__45__cpo4cendE:
	.zero		1
	.type		_ZN39_INTERNAL_993a1376_4_k_cu_561f3c08_33404cuda3std6ranges3__45__cpo4swapE,@object
	.size		_ZN39_INTERNAL_993a1376_4_k_cu_561f3c08_33404cuda3std6ranges3__45__cpo4swapE,(.L_9 - _ZN39_INTERNAL_993a1376_4_k_cu_561f3c08_33404cuda3std6ranges3__45__cpo4swapE)
_ZN39_INTERNAL_993a1376_4_k_cu_561f3c08_33404cuda3std6ranges3__45__cpo4swapE:
	.zero		1
.L_9:


//--------------------- .nv.constant0._ZN7cutlass13device_kernelINS_4fmha6kernel28FmhaKernelTmaWarpSpecializedINS1_10collective30FmhaMainloopTmaWarpSpecializedINS_10bfloat16_tEffN4cute5tupleIJNS7_1CILi128EEESA_NS9_ILi80EEEEEENS8_IJiNS9_ILi1EEENS8_IJiiEEEEEESF_SF_NS4_12CausalFusionEJNS2_6OptionILNS2_3TagE0ENS9_ILb1EEEEENSH_ILSI_2ESJ_EEEEENS4_15FmhaFwdEpilogueIS6_fNS8_IJNS9_ILi64EEESB_SA_EEEEENS2_23PersistentTileSchedulerEJSK_SL_EEEEEvNT_6ParamsE --------------------------
	.section	.nv.constant0._ZN7cutlass13device_kernelINS_4fmha6kernel28FmhaKernelTmaWarpSpecializedINS1_10collective30FmhaMainloopTmaWarpSpecializedINS_10bfloat16_tEffN4cute5tupleIJNS7_1CILi128EEESA_NS9_ILi80EEEEEENS8_IJiNS9_ILi1EEENS8_IJiiEEEEEESF_SF_NS4_12CausalFusionEJNS2_6OptionILNS2_3TagE0ENS9_ILb1EEEEENSH_ILSI_2ESJ_EEEEENS4_15FmhaFwdEpilogueIS6_fNS8_IJNS9_ILi64EEESB_SA_EEEEENS2_23PersistentTileSchedulerEJSK_SL_EEEEEvNT_6ParamsE,"a",@progbits
	.sectionflags	@""
	.align	4
.nv.constant0._ZN7cutlass13device_kernelINS_4fmha6kernel28FmhaKernelTmaWarpSpecializedINS1_10collective30FmhaMainloopTmaWarpSpecializedINS_10bfloat16_tEffN4cute5tupleIJNS7_1CILi128EEESA_NS9_ILi80EEEEEENS8_IJiNS9_ILi1EEENS8_IJiiEEEEEESF_SF_NS4_12CausalFusionEJNS2_6OptionILNS2_3TagE0ENS9_ILb1EEEEENSH_ILSI_2ESJ_EEEEENS4_15FmhaFwdEpilogueIS6_fNS8_IJNS9_ILi64EEESB_SA_EEEEENS2_23PersistentTileSchedulerEJSK_SL_EEEEEvNT_6ParamsE:
	.zero		2688


//--------------------- SYMBOLS --------------------------

	.type		.nv.reservedSmem.offset0,@object
	.size		.nv.reservedSmem.offset0,0x4
	.type		__assertfail,@function
